	.target	sm_103a

	.elftype	@"ET_EXEC"


//--------------------- .note.nv.tkinfo           --------------------------
	.section	.note.nv.tkinfo,"",@"SHT_NOTE"
	.sectionflags	@"SHF_NOTE_NV_TKINFO"
	.tkinfo
        /*0018*/ 	.word	0x00000002
        /*0030*/ 	.string	""
        /*0030*/ 	.string	"ptxas"
        /*0030*/ 	.string	"Cuda compilation tools, release 13.0, V13.0.88"
        /*0030*/ 	.string	"Build cuda_13.0.r13.0/compiler.36424714_0"
        /*0030*/ 	.string	"-arch sm_103a -m 64 "



//--------------------- .note.nv.cuinfo           --------------------------
	.section	.note.nv.cuinfo,"",@"SHT_NOTE"
	.sectionflags	@"SHF_NOTE_NV_CUINFO"
        /*0018*/ 	.short	0x0002
        /*001a*/ 	.short	0x0067
        /*001c*/ 	.short	0x0082
	.zero		2


//--------------------- .nv.info                  --------------------------
	.section	.nv.info,"",@"SHT_CUDA_INFO"
	.align	4


	//----- nvinfo : EIATTR_REGCOUNT
	.align		4
        /*0000*/ 	.byte	0x04, 0x2f
        /*0002*/ 	.short	(.L_12 - .L_11)
	.align		4
.L_11:
        /*0004*/ 	.word	index@(_ZN7cutlass13device_kernelIN5flash11enable_sm90INS1_16FlashAttnFwdSm90INS1_25CollectiveMainloopFwdSm90ILi2EN4cute5tupleIJNS5_1CILi1EEES8_S8_EEENS6_IJNS7_ILi128EEENS7_ILi96EEENS7_ILi64EEEEEELi256ENS_10bfloat16_tEfNS_4arch4Sm90ELb1ELb0ELb1ELb1ELb0ELb1ELb1ELb1ELb0ELb1ELb0ELb0EEENS1_21CollectiveEpilogueFwdINS6_IJSA_NS7_ILi256EEESB_EEES9_SE_SG_Li256ELb1ELb1ELb0ELb0EEENS1_36VarlenDynamicPersistentTileSchedulerILi128ELi96ELi256ELi128ELb0ELb1ELb1ELb1ELb1ELb1EEEEEEEEEvNT_6ParamsE)
        /*0008*/ 	.word	0x00000004


	//----- nvinfo : EIATTR_FRAME_SIZE
	.align		4
.L_12:
        /*000c*/ 	.byte	0x04, 0x11
        /*000e*/ 	.short	(.L_14 - .L_13)
	.align		4
.L_13:
        /*0010*/ 	.word	index@(_ZN7cutlass13device_kernelIN5flash11enable_sm90INS1_16FlashAttnFwdSm90INS1_25CollectiveMainloopFwdSm90ILi2EN4cute5tupleIJNS5_1CILi1EEES8_S8_EEENS6_IJNS7_ILi128EEENS7_ILi96EEENS7_ILi64EEEEEELi256ENS_10bfloat16_tEfNS_4arch4Sm90ELb1ELb0ELb1ELb1ELb0ELb1ELb1ELb1ELb0ELb1ELb0ELb0EEENS1_21CollectiveEpilogueFwdINS6_IJSA_NS7_ILi256EEESB_EEES9_SE_SG_Li256ELb1ELb1ELb0ELb0EEENS1_36VarlenDynamicPersistentTileSchedulerILi128ELi96ELi256ELi128ELb0ELb1ELb1ELb1ELb1ELb1EEEEEEEEEvNT_6ParamsE)
        /*0014*/ 	.word	0x00000000


	//----- nvinfo : EIATTR_REGCOUNT
	.align		4
.L_14:
        /*0018*/ 	.byte	0x04, 0x2f
        /*001a*/ 	.short	(.L_16 - .L_15)
	.align		4
.L_15:
        /*001c*/ 	.word	index@(_ZN7cutlass13device_kernelIN5flash11enable_sm90INS1_16FlashAttnFwdSm90INS1_25CollectiveMainloopFwdSm90ILi2EN4cute5tupleIJNS5_1CILi1EEES8_S8_EEENS6_IJNS7_ILi128EEENS7_ILi96EEENS7_ILi64EEEEEELi256ENS_10bfloat16_tEfNS_4arch4Sm90ELb1ELb0ELb1ELb1ELb0ELb0ELb1ELb1ELb0ELb1ELb0ELb0EEENS1_21CollectiveEpilogueFwdINS6_IJSA_NS7_ILi256EEESB_EEES9_SE_SG_Li256ELb1ELb1ELb0ELb0EEENS1_36VarlenDynamicPersistentTileSchedulerILi128ELi96ELi256ELi128ELb0ELb1ELb1ELb1ELb1ELb1EEEEEEEEEvNT_6ParamsE)
        /*0020*/ 	.word	0x00000004


	//----- nvinfo : EIATTR_FRAME_SIZE
	.align		4
.L_16:
        /*0024*/ 	.byte	0x04, 0x11
        /*0026*/ 	.short	(.L_18 - .L_17)
	.align		4
.L_17:
        /*0028*/ 	.word	index@(_ZN7cutlass13device_kernelIN5flash11enable_sm90INS1_16FlashAttnFwdSm90INS1_25CollectiveMainloopFwdSm90ILi2EN4cute5tupleIJNS5_1CILi1EEES8_S8_EEENS6_IJNS7_ILi128EEENS7_ILi96EEENS7_ILi64EEEEEELi256ENS_10bfloat16_tEfNS_4arch4Sm90ELb1ELb0ELb1ELb1ELb0ELb0ELb1ELb1ELb0ELb1ELb0ELb0EEENS1_21CollectiveEpilogueFwdINS6_IJSA_NS7_ILi256EEESB_EEES9_SE_SG_Li256ELb1ELb1ELb0ELb0EEENS1_36VarlenDynamicPersistentTileSchedulerILi128ELi96ELi256ELi128ELb0ELb1ELb1ELb1ELb1ELb1EEEEEEEEEvNT_6ParamsE)
        /*002c*/ 	.word	0x00000000


	//----- nvinfo : EIATTR_REGCOUNT
	.align		4
.L_18:
        /*0030*/ 	.byte	0x04, 0x2f
        /*0032*/ 	.short	(.L_20 - .L_19)
	.align		4
.L_19:
        /*0034*/ 	.word	index@(_ZN7cutlass13device_kernelIN5flash11enable_sm90INS1_16FlashAttnFwdSm90INS1_25CollectiveMainloopFwdSm90ILi2EN4cute5tupleIJNS5_1CILi1EEES8_S8_EEENS6_IJNS7_ILi128EEENS7_ILi96EEENS7_ILi64EEEEEELi256ENS_10bfloat16_tEfNS_4arch4Sm90ELb1ELb0ELb1ELb1ELb0ELb1ELb0ELb1ELb0ELb1ELb0ELb0EEENS1_21CollectiveEpilogueFwdINS6_IJSA_NS7_ILi256EEESB_EEES9_SE_SG_Li256ELb1ELb1ELb0ELb0EEENS1_36VarlenDynamicPersistentTileSchedulerILi128ELi96ELi256ELi128ELb0ELb1ELb1ELb1ELb1ELb1EEEEEEEEEvNT_6ParamsE)
        /*0038*/ 	.word	0x00000004


	//----- nvinfo : EIATTR_FRAME_SIZE
	.align		4
.L_20:
        /*003c*/ 	.byte	0x04, 0x11
        /*003e*/ 	.short	(.L_22 - .L_21)
	.align		4
.L_21:
        /*0040*/ 	.word	index@(_ZN7cutlass13device_kernelIN5flash11enable_sm90INS1_16FlashAttnFwdSm90INS1_25CollectiveMainloopFwdSm90ILi2EN4cute5tupleIJNS5_1CILi1EEES8_S8_EEENS6_IJNS7_ILi128EEENS7_ILi96EEENS7_ILi64EEEEEELi256ENS_10bfloat16_tEfNS_4arch4Sm90ELb1ELb0ELb1ELb1ELb0ELb1ELb0ELb1ELb0ELb1ELb0ELb0EEENS1_21CollectiveEpilogueFwdINS6_IJSA_NS7_ILi256EEESB_EEES9_SE_SG_Li256ELb1ELb1ELb0ELb0EEENS1_36VarlenDynamicPersistentTileSchedulerILi128ELi96ELi256ELi128ELb0ELb1ELb1ELb1ELb1ELb1EEEEEEEEEvNT_6ParamsE)
        /*0044*/ 	.word	0x00000000


	//----- nvinfo : EIATTR_REGCOUNT
	.align		4
.L_22:
        /*0048*/ 	.byte	0x04, 0x2f
        /*004a*/ 	.short	(.L_24 - .L_23)
	.align		4
.L_23:
        /*004c*/ 	.word	index@(_ZN7cutlass13device_kernelIN5flash11enable_sm90INS1_16FlashAttnFwdSm90INS1_25CollectiveMainloopFwdSm90ILi2EN4cute5tupleIJNS5_1CILi1EEES8_S8_EEENS6_IJNS7_ILi128EEENS7_ILi96EEENS7_ILi64EEEEEELi256ENS_10bfloat16_tEfNS_4arch4Sm90ELb1ELb0ELb1ELb1ELb0ELb0ELb0ELb1ELb0ELb1ELb0ELb0EEENS1_21CollectiveEpilogueFwdINS6_IJSA_NS7_ILi256EEESB_EEES9_SE_SG_Li256ELb1ELb1ELb0ELb0EEENS1_36VarlenDynamicPersistentTileSchedulerILi128ELi96ELi256ELi128ELb0ELb1ELb1ELb1ELb1ELb1EEEEEEEEEvNT_6ParamsE)
        /*0050*/ 	.word	0x00000004


	//----- nvinfo : EIATTR_FRAME_SIZE
	.align		4
.L_24:
        /*0054*/ 	.byte	0x04, 0x11
        /*0056*/ 	.short	(.L_26 - .L_25)
	.align		4
.L_25:
        /*0058*/ 	.word	index@(_ZN7cutlass13device_kernelIN5flash11enable_sm90INS1_16FlashAttnFwdSm90INS1_25CollectiveMainloopFwdSm90ILi2EN4cute5tupleIJNS5_1CILi1EEES8_S8_EEENS6_IJNS7_ILi128EEENS7_ILi96EEENS7_ILi64EEEEEELi256ENS_10bfloat16_tEfNS_4arch4Sm90ELb1ELb0ELb1ELb1ELb0ELb0ELb0ELb1ELb0ELb1ELb0ELb0EEENS1_21CollectiveEpilogueFwdINS6_IJSA_NS7_ILi256EEESB_EEES9_SE_SG_Li256ELb1ELb1ELb0ELb0EEENS1_36VarlenDynamicPersistentTileSchedulerILi128ELi96ELi256ELi128ELb0ELb1ELb1ELb1ELb1ELb1EEEEEEEEEvNT_6ParamsE)
        /*005c*/ 	.word	0x00000000


	//----- nvinfo : EIATTR_REGCOUNT
	.align		4
.L_26:
        /*0060*/ 	.byte	0x04, 0x2f
        /*0062*/ 	.short	(.L_28 - .L_27)
	.align		4
.L_27:
        /*0064*/ 	.word	index@(_ZN7cutlass13device_kernelIN5flash11enable_sm90INS1_16FlashAttnFwdSm90INS1_25CollectiveMainloopFwdSm90ILi2EN4cute5tupleIJNS5_1CILi1EEES8_S8_EEENS6_IJNS7_ILi128EEENS7_ILi96EEENS7_ILi64EEEEEELi256ENS_10bfloat16_tEfNS_4arch4Sm90ELb1ELb0ELb1ELb0ELb0ELb0ELb1ELb1ELb0ELb1ELb0ELb0EEENS1_21CollectiveEpilogueFwdINS6_IJSA_NS7_ILi256EEESB_EEES9_SE_SG_Li256ELb0ELb1ELb0ELb0EEENS1_30DynamicPersistentTileSchedulerILi256ELi128ELb0ELb1ELb1EEEEEEEEEvNT_6ParamsE)
        /*0068*/ 	.word	0x00000004


	//----- nvinfo : EIATTR_FRAME_SIZE
	.align		4
.L_28:
        /*006c*/ 	.byte	0x04, 0x11
        /*006e*/ 	.short	(.L_30 - .L_29)
	.align		4
.L_29:
        /*0070*/ 	.word	index@(_ZN7cutlass13device_kernelIN5flash11enable_sm90INS1_16FlashAttnFwdSm90INS1_25CollectiveMainloopFwdSm90ILi2EN4cute5tupleIJNS5_1CILi1EEES8_S8_EEENS6_IJNS7_ILi128EEENS7_ILi96EEENS7_ILi64EEEEEELi256ENS_10bfloat16_tEfNS_4arch4Sm90ELb1ELb0ELb1ELb0ELb0ELb0ELb1ELb1ELb0ELb1ELb0ELb0EEENS1_21CollectiveEpilogueFwdINS6_IJSA_NS7_ILi256EEESB_EEES9_SE_SG_Li256ELb0ELb1ELb0ELb0EEENS1_30DynamicPersistentTileSchedulerILi256ELi128ELb0ELb1ELb1EEEEEEEEEvNT_6ParamsE)
        /*0074*/ 	.word	0x00000000


	//----- nvinfo : EIATTR_REGCOUNT
	.align		4
.L_30:
        /*0078*/ 	.byte	0x04, 0x2f
        /*007a*/ 	.short	(.L_32 - .L_31)
	.align		4
.L_31:
        /*007c*/ 	.word	index@(_ZN7cutlass13device_kernelIN5flash11enable_sm90INS1_16FlashAttnFwdSm90INS1_25CollectiveMainloopFwdSm90ILi2EN4cute5tupleIJNS5_1CILi1EEES8_S8_EEENS6_IJNS7_ILi128EEENS7_ILi96EEENS7_ILi64EEEEEELi256ENS_10bfloat16_tEfNS_4arch4Sm90ELb1ELb0ELb1ELb0ELb0ELb0ELb0ELb1ELb0ELb1ELb0ELb0EEENS1_21CollectiveEpilogueFwdINS6_IJSA_NS7_ILi256EEESB_EEES9_SE_SG_Li256ELb0ELb1ELb0ELb0EEENS1_30DynamicPersistentTileSchedulerILi256ELi128ELb0ELb1ELb1EEEEEEEEEvNT_6ParamsE)
        /*0080*/ 	.word	0x00000004


	//----- nvinfo : EIATTR_FRAME_SIZE
	.align		4
.L_32:
        /*0084*/ 	.byte	0x04, 0x11
        /*0086*/ 	.short	(.L_34 - .L_33)
	.align		4
.L_33:
        /*0088*/ 	.word	index@(_ZN7cutlass13device_kernelIN5flash11enable_sm90INS1_16FlashAttnFwdSm90INS1_25CollectiveMainloopFwdSm90ILi2EN4cute5tupleIJNS5_1CILi1EEES8_S8_EEENS6_IJNS7_ILi128EEENS7_ILi96EEENS7_ILi64EEEEEELi256ENS_10bfloat16_tEfNS_4arch4Sm90ELb1ELb0ELb1ELb0ELb0ELb0ELb0ELb1ELb0ELb1ELb0ELb0EEENS1_21CollectiveEpilogueFwdINS6_IJSA_NS7_ILi256EEESB_EEES9_SE_SG_Li256ELb0ELb1ELb0ELb0EEENS1_30DynamicPersistentTileSchedulerILi256ELi128ELb0ELb1ELb1EEEEEEEEEvNT_6ParamsE)
        /*008c*/ 	.word	0x00000000


	//----- nvinfo : EIATTR_REGCOUNT
	.align		4
.L_34:
        /*0090*/ 	.byte	0x04, 0x2f
        /*0092*/ 	.short	(.L_36 - .L_35)
	.align		4
.L_35:
        /*0094*/ 	.word	index@(_ZN7cutlass13device_kernelIN5flash11enable_sm90INS1_16FlashAttnFwdSm90INS1_25CollectiveMainloopFwdSm90ILi2EN4cute5tupleIJNS5_1CILi1EEES8_S8_EEENS6_IJNS7_ILi128EEENS7_ILi96EEENS7_ILi64EEEEEELi256ENS_10bfloat16_tEfNS_4arch4Sm90ELb0ELb1ELb1ELb1ELb0ELb1ELb1ELb1ELb0ELb1ELb0ELb0EEENS1_21CollectiveEpilogueFwdINS6_IJSA_NS7_ILi256EEESB_EEES9_SE_SG_Li256ELb1ELb1ELb0ELb0EEENS1_36VarlenDynamicPersistentTileSchedulerILi128ELi96ELi256ELi128ELb0ELb1ELb1ELb1ELb0ELb1EEEEEEEEEvNT_6ParamsE)
        /*0098*/ 	.word	0x00000004


	//----- nvinfo : EIATTR_FRAME_SIZE
	.align		4
.L_36:
        /*009c*/ 	.byte	0x04, 0x11
        /*009e*/ 	.short	(.L_38 - .L_37)
	.align		4
.L_37:
        /*00a0*/ 	.word	index@(_ZN7cutlass13device_kernelIN5flash11enable_sm90INS1_16FlashAttnFwdSm90INS1_25CollectiveMainloopFwdSm90ILi2EN4cute5tupleIJNS5_1CILi1EEES8_S8_EEENS6_IJNS7_ILi128EEENS7_ILi96EEENS7_ILi64EEEEEELi256ENS_10bfloat16_tEfNS_4arch4Sm90ELb0ELb1ELb1ELb1ELb0ELb1ELb1ELb1ELb0ELb1ELb0ELb0EEENS1_21CollectiveEpilogueFwdINS6_IJSA_NS7_ILi256EEESB_EEES9_SE_SG_Li256ELb1ELb1ELb0ELb0EEENS1_36VarlenDynamicPersistentTileSchedulerILi128ELi96ELi256ELi128ELb0ELb1ELb1ELb1ELb0ELb1EEEEEEEEEvNT_6ParamsE)
        /*00a4*/ 	.word	0x00000000


	//----- nvinfo : EIATTR_REGCOUNT
	.align		4
.L_38:
        /*00a8*/ 	.byte	0x04, 0x2f
        /*00aa*/ 	.short	(.L_40 - .L_39)
	.align		4
.L_39:
        /*00ac*/ 	.word	index@(_ZN7cutlass13device_kernelIN5flash11enable_sm90INS1_16FlashAttnFwdSm90INS1_25CollectiveMainloopFwdSm90ILi2EN4cute5tupleIJNS5_1CILi1EEES8_S8_EEENS6_IJNS7_ILi128EEENS7_ILi96EEENS7_ILi64EEEEEELi256ENS_10bfloat16_tEfNS_4arch4Sm90ELb0ELb1ELb1ELb1ELb0ELb0ELb1ELb1ELb0ELb1ELb0ELb0EEENS1_21CollectiveEpilogueFwdINS6_IJSA_NS7_ILi256EEESB_EEES9_SE_SG_Li256ELb1ELb1ELb0ELb0EEENS1_36VarlenDynamicPersistentTileSchedulerILi128ELi96ELi256ELi128ELb0ELb1ELb1ELb1ELb0ELb1EEEEEEEEEvNT_6ParamsE)
        /*00b0*/ 	.word	0x00000004


	//----- nvinfo : EIATTR_FRAME_SIZE
	.align		4
.L_40:
        /*00b4*/ 	.byte	0x04, 0x11
        /*00b6*/ 	.short	(.L_42 - .L_41)
	.align		4
.L_41:
        /*00b8*/ 	.word	index@(_ZN7cutlass13device_kernelIN5flash11enable_sm90INS1_16FlashAttnFwdSm90INS1_25CollectiveMainloopFwdSm90ILi2EN4cute5tupleIJNS5_1CILi1EEES8_S8_EEENS6_IJNS7_ILi128EEENS7_ILi96EEENS7_ILi64EEEEEELi256ENS_10bfloat16_tEfNS_4arch4Sm90ELb0ELb1ELb1ELb1ELb0ELb0ELb1ELb1ELb0ELb1ELb0ELb0EEENS1_21CollectiveEpilogueFwdINS6_IJSA_NS7_ILi256EEESB_EEES9_SE_SG_Li256ELb1ELb1ELb0ELb0EEENS1_36VarlenDynamicPersistentTileSchedulerILi128ELi96ELi256ELi128ELb0ELb1ELb1ELb1ELb0ELb1EEEEEEEEEvNT_6ParamsE)
        /*00bc*/ 	.word	0x00000000


	//----- nvinfo : EIATTR_REGCOUNT
	.align		4
.L_42:
        /*00c0*/ 	.byte	0x04, 0x2f
        /*00c2*/ 	.short	(.L_44 - .L_43)
	.align		4
.L_43:
        /*00c4*/ 	.word	index@(_ZN7cutlass13device_kernelIN5flash11enable_sm90INS1_16FlashAttnFwdSm90INS1_25CollectiveMainloopFwdSm90ILi2EN4cute5tupleIJNS5_1CILi1EEES8_S8_EEENS6_IJNS7_ILi128EEENS7_ILi96EEENS7_ILi64EEEEEELi256ENS_10bfloat16_tEfNS_4arch4Sm90ELb0ELb1ELb1ELb1ELb0ELb1ELb0ELb1ELb0ELb1ELb0ELb0EEENS1_21CollectiveEpilogueFwdINS6_IJSA_NS7_ILi256EEESB_EEES9_SE_SG_Li256ELb1ELb1ELb0ELb0EEENS1_36VarlenDynamicPersistentTileSchedulerILi128ELi96ELi256ELi128ELb0ELb1ELb1ELb1ELb0ELb1EEEEEEEEEvNT_6ParamsE)
        /*00c8*/ 	.word	0x00000004


	//----- nvinfo : EIATTR_FRAME_SIZE
	.align		4
.L_44:
        /*00cc*/ 	.byte	0x04, 0x11
        /*00ce*/ 	.short	(.L_46 - .L_45)
	.align		4
.L_45:
        /*00d0*/ 	.word	index@(_ZN7cutlass13device_kernelIN5flash11enable_sm90INS1_16FlashAttnFwdSm90INS1_25CollectiveMainloopFwdSm90ILi2EN4cute5tupleIJNS5_1CILi1EEES8_S8_EEENS6_IJNS7_ILi128EEENS7_ILi96EEENS7_ILi64EEEEEELi256ENS_10bfloat16_tEfNS_4arch4Sm90ELb0ELb1ELb1ELb1ELb0ELb1ELb0ELb1ELb0ELb1ELb0ELb0EEENS1_21CollectiveEpilogueFwdINS6_IJSA_NS7_ILi256EEESB_EEES9_SE_SG_Li256ELb1ELb1ELb0ELb0EEENS1_36VarlenDynamicPersistentTileSchedulerILi128ELi96ELi256ELi128ELb0ELb1ELb1ELb1ELb0ELb1EEEEEEEEEvNT_6ParamsE)
        /*00d4*/ 	.word	0x00000000


	//----- nvinfo : EIATTR_REGCOUNT
	.align		4
.L_46:
        /*00d8*/ 	.byte	0x04, 0x2f
        /*00da*/ 	.short	(.L_48 - .L_47)
	.align		4
.L_47:
        /*00dc*/ 	.word	index@(_ZN7cutlass13device_kernelIN5flash11enable_sm90INS1_16FlashAttnFwdSm90INS1_25CollectiveMainloopFwdSm90ILi2EN4cute5tupleIJNS5_1CILi1EEES8_S8_EEENS6_IJNS7_ILi128EEENS7_ILi96EEENS7_ILi64EEEEEELi256ENS_10bfloat16_tEfNS_4arch4Sm90ELb0ELb1ELb1ELb1ELb0ELb0ELb0ELb1ELb0ELb1ELb0ELb0EEENS1_21CollectiveEpilogueFwdINS6_IJSA_NS7_ILi256EEESB_EEES9_SE_SG_Li256ELb1ELb1ELb0ELb0EEENS1_36VarlenDynamicPersistentTileSchedulerILi128ELi96ELi256ELi128ELb0ELb1ELb1ELb1ELb0ELb1EEEEEEEEEvNT_6ParamsE)
        /*00e0*/ 	.word	0x00000004


	//----- nvinfo : EIATTR_FRAME_SIZE
	.align		4
.L_48:
        /*00e4*/ 	.byte	0x04, 0x11
        /*00e6*/ 	.short	(.L_50 - .L_49)
	.align		4
.L_49:
        /*00e8*/ 	.word	index@(_ZN7cutlass13device_kernelIN5flash11enable_sm90INS1_16FlashAttnFwdSm90INS1_25CollectiveMainloopFwdSm90ILi2EN4cute5tupleIJNS5_1CILi1EEES8_S8_EEENS6_IJNS7_ILi128EEENS7_ILi96EEENS7_ILi64EEEEEELi256ENS_10bfloat16_tEfNS_4arch4Sm90ELb0ELb1ELb1ELb1ELb0ELb0ELb0ELb1ELb0ELb1ELb0ELb0EEENS1_21CollectiveEpilogueFwdINS6_IJSA_NS7_ILi256EEESB_EEES9_SE_SG_Li256ELb1ELb1ELb0ELb0EEENS1_36VarlenDynamicPersistentTileSchedulerILi128ELi96ELi256ELi128ELb0ELb1ELb1ELb1ELb0ELb1EEEEEEEEEvNT_6ParamsE)
        /*00ec*/ 	.word	0x00000000


	//----- nvinfo : EIATTR_REGCOUNT
	.align		4
.L_50:
        /*00f0*/ 	.byte	0x04, 0x2f
        /*00f2*/ 	.short	(.L_52 - .L_51)
	.align		4
.L_51:
        /*00f4*/ 	.word	index@(_ZN7cutlass13device_kernelIN5flash11enable_sm90INS1_16FlashAttnFwdSm90INS1_25CollectiveMainloopFwdSm90ILi2EN4cute5tupleIJNS5_1CILi1EEES8_S8_EEENS6_IJNS7_ILi128EEENS7_ILi96EEENS7_ILi64EEEEEELi256ENS_10bfloat16_tEfNS_4arch4Sm90ELb0ELb1ELb1ELb0ELb0ELb0ELb1ELb1ELb0ELb1ELb0ELb0EEENS1_21CollectiveEpilogueFwdINS6_IJSA_NS7_ILi256EEESB_EEES9_SE_SG_Li256ELb0ELb1ELb0ELb0EEENS1_30DynamicPersistentTileSchedulerILi256ELi128ELb0ELb1ELb1EEEEEEEEEvNT_6ParamsE)
        /*00f8*/ 	.word	0x00000004


	//----- nvinfo : EIATTR_FRAME_SIZE
	.align		4
.L_52:
        /*00fc*/ 	.byte	0x04, 0x11
        /*00fe*/ 	.short	(.L_54 - .L_53)
	.align		4
.L_53:
        /*0100*/ 	.word	index@(_ZN7cutlass13device_kernelIN5flash11enable_sm90INS1_16FlashAttnFwdSm90INS1_25CollectiveMainloopFwdSm90ILi2EN4cute5tupleIJNS5_1CILi1EEES8_S8_EEENS6_IJNS7_ILi128EEENS7_ILi96EEENS7_ILi64EEEEEELi256ENS_10bfloat16_tEfNS_4arch4Sm90ELb0ELb1ELb1ELb0ELb0ELb0ELb1ELb1ELb0ELb1ELb0ELb0EEENS1_21CollectiveEpilogueFwdINS6_IJSA_NS7_ILi256EEESB_EEES9_SE_SG_Li256ELb0ELb1ELb0ELb0EEENS1_30DynamicPersistentTileSchedulerILi256ELi128ELb0ELb1ELb1EEEEEEEEEvNT_6ParamsE)
        /*0104*/ 	.word	0x00000000


	//----- nvinfo : EIATTR_REGCOUNT
	.align		4
.L_54:
        /*0108*/ 	.byte	0x04, 0x2f
        /*010a*/ 	.short	(.L_56 - .L_55)
	.align		4
.L_55:
        /*010c*/ 	.word	index@(_ZN7cutlass13device_kernelIN5flash11enable_sm90INS1_16FlashAttnFwdSm90INS1_25CollectiveMainloopFwdSm90ILi2EN4cute5tupleIJNS5_1CILi1EEES8_S8_EEENS6_IJNS7_ILi128EEENS7_ILi96EEENS7_ILi64EEEEEELi256ENS_10bfloat16_tEfNS_4arch4Sm90ELb0ELb1ELb1ELb0ELb0ELb0ELb0ELb1ELb0ELb1ELb0ELb0EEENS1_21CollectiveEpilogueFwdINS6_IJSA_NS7_ILi256EEESB_EEES9_SE_SG_Li256ELb0ELb1ELb0ELb0EEENS1_30DynamicPersistentTileSchedulerILi256ELi128ELb0ELb1ELb1EEEEEEEEEvNT_6ParamsE)
        /*0110*/ 	.word	0x00000004


	//----- nvinfo : EIATTR_FRAME_SIZE
	.align		4
.L_56:
        /*0114*/ 	.byte	0x04, 0x11
        /*0116*/ 	.short	(.L_58 - .L_57)
	.align		4
.L_57:
        /*0118*/ 	.word	index@(_ZN7cutlass13device_kernelIN5flash11enable_sm90INS1_16FlashAttnFwdSm90INS1_25CollectiveMainloopFwdSm90ILi2EN4cute5tupleIJNS5_1CILi1EEES8_S8_EEENS6_IJNS7_ILi128EEENS7_ILi96EEENS7_ILi64EEEEEELi256ENS_10bfloat16_tEfNS_4arch4Sm90ELb0ELb1ELb1ELb0ELb0ELb0ELb0ELb1ELb0ELb1ELb0ELb0EEENS1_21CollectiveEpilogueFwdINS6_IJSA_NS7_ILi256EEESB_EEES9_SE_SG_Li256ELb0ELb1ELb0ELb0EEENS1_30DynamicPersistentTileSchedulerILi256ELi128ELb0ELb1ELb1EEEEEEEEEvNT_6ParamsE)
        /*011c*/ 	.word	0x00000000


	//----- nvinfo : EIATTR_REGCOUNT
	.align		4
.L_58:
        /*0120*/ 	.byte	0x04, 0x2f
        /*0122*/ 	.short	(.L_60 - .L_59)
	.align		4
.L_59:
        /*0124*/ 	.word	index@(_ZN7cutlass13device_kernelIN5flash11enable_sm90INS1_16FlashAttnFwdSm90INS1_25CollectiveMainloopFwdSm90ILi2EN4cute5tupleIJNS5_1CILi1EEES8_S8_EEENS6_IJNS7_ILi128EEENS7_ILi96EEENS7_ILi64EEEEEELi256ENS_10bfloat16_tEfNS_4arch4Sm90ELb0ELb0ELb1ELb1ELb0ELb1ELb1ELb1ELb0ELb1ELb0ELb0EEENS1_21CollectiveEpilogueFwdINS6_IJSA_NS7_ILi256EEESB_EEES9_SE_SG_Li256ELb1ELb1ELb0ELb0EEENS1_36VarlenDynamicPersistentTileSchedulerILi128ELi96ELi256ELi128ELb0ELb1ELb1ELb0ELb1ELb1EEEEEEEEEvNT_6ParamsE)
        /*0128*/ 	.word	0x00000004


	//----- nvinfo : EIATTR_FRAME_SIZE
	.align		4
.L_60:
        /*012c*/ 	.byte	0x04, 0x11
        /*012e*/ 	.short	(.L_62 - .L_61)
	.align		4
.L_61:
        /*0130*/ 	.word	index@(_ZN7cutlass13device_kernelIN5flash11enable_sm90INS1_16FlashAttnFwdSm90INS1_25CollectiveMainloopFwdSm90ILi2EN4cute5tupleIJNS5_1CILi1EEES8_S8_EEENS6_IJNS7_ILi128EEENS7_ILi96EEENS7_ILi64EEEEEELi256ENS_10bfloat16_tEfNS_4arch4Sm90ELb0ELb0ELb1ELb1ELb0ELb1ELb1ELb1ELb0ELb1ELb0ELb0EEENS1_21CollectiveEpilogueFwdINS6_IJSA_NS7_ILi256EEESB_EEES9_SE_SG_Li256ELb1ELb1ELb0ELb0EEENS1_36VarlenDynamicPersistentTileSchedulerILi128ELi96ELi256ELi128ELb0ELb1ELb1ELb0ELb1ELb1EEEEEEEEEvNT_6ParamsE)
        /*0134*/ 	.word	0x00000000


	//----- nvinfo : EIATTR_REGCOUNT
	.align		4
.L_62:
        /*0138*/ 	.byte	0x04, 0x2f
        /*013a*/ 	.short	(.L_64 - .L_63)
	.align		4
.L_63:
        /*013c*/ 	.word	index@(_ZN7cutlass13device_kernelIN5flash11enable_sm90INS1_16FlashAttnFwdSm90INS1_25CollectiveMainloopFwdSm90ILi2EN4cute5tupleIJNS5_1CILi1EEES8_S8_EEENS6_IJNS7_ILi128EEENS7_ILi96EEENS7_ILi64EEEEEELi256ENS_10bfloat16_tEfNS_4arch4Sm90ELb0ELb0ELb1ELb1ELb0ELb0ELb1ELb1ELb0ELb1ELb0ELb0EEENS1_21CollectiveEpilogueFwdINS6_IJSA_NS7_ILi256EEESB_EEES9_SE_SG_Li256ELb1ELb1ELb0ELb0EEENS1_36VarlenDynamicPersistentTileSchedulerILi128ELi96ELi256ELi128ELb0ELb1ELb1ELb0ELb1ELb1EEEEEEEEEvNT_6ParamsE)
        /*0140*/ 	.word	0x00000004


	//----- nvinfo : EIATTR_FRAME_SIZE
	.align		4
.L_64:
        /*0144*/ 	.byte	0x04, 0x11
        /*0146*/ 	.short	(.L_66 - .L_65)
	.align		4
.L_65:
        /*0148*/ 	.word	index@(_ZN7cutlass13device_kernelIN5flash11enable_sm90INS1_16FlashAttnFwdSm90INS1_25CollectiveMainloopFwdSm90ILi2EN4cute5tupleIJNS5_1CILi1EEES8_S8_EEENS6_IJNS7_ILi128EEENS7_ILi96EEENS7_ILi64EEEEEELi256ENS_10bfloat16_tEfNS_4arch4Sm90ELb0ELb0ELb1ELb1ELb0ELb0ELb1ELb1ELb0ELb1ELb0ELb0EEENS1_21CollectiveEpilogueFwdINS6_IJSA_NS7_ILi256EEESB_EEES9_SE_SG_Li256ELb1ELb1ELb0ELb0EEENS1_36VarlenDynamicPersistentTileSchedulerILi128ELi96ELi256ELi128ELb0ELb1ELb1ELb0ELb1ELb1EEEEEEEEEvNT_6ParamsE)
        /*014c*/ 	.word	0x00000000


	//----- nvinfo : EIATTR_REGCOUNT
	.align		4
.L_66:
        /*0150*/ 	.byte	0x04, 0x2f
        /*0152*/ 	.short	(.L_68 - .L_67)
	.align		4
.L_67:
        /*0154*/ 	.word	index@(_ZN7cutlass13device_kernelIN5flash11enable_sm90INS1_16FlashAttnFwdSm90INS1_25CollectiveMainloopFwdSm90ILi2EN4cute5tupleIJNS5_1CILi1EEES8_S8_EEENS6_IJNS7_ILi128EEENS7_ILi96EEENS7_ILi64EEEEEELi256ENS_10bfloat16_tEfNS_4arch4Sm90ELb0ELb0ELb1ELb1ELb0ELb1ELb0ELb1ELb0ELb1ELb0ELb0EEENS1_21CollectiveEpilogueFwdINS6_IJSA_NS7_ILi256EEESB_EEES9_SE_SG_Li256ELb1ELb1ELb0ELb0EEENS1_36VarlenDynamicPersistentTileSchedulerILi128ELi96ELi256ELi128ELb0ELb1ELb1ELb0ELb1ELb1EEEEEEEEEvNT_6ParamsE)
        /*0158*/ 	.word	0x00000004


	//----- nvinfo : EIATTR_FRAME_SIZE
	.align		4
.L_68:
        /*015c*/ 	.byte	0x04, 0x11
        /*015e*/ 	.short	(.L_70 - .L_69)
	.align		4
.L_69:
        /*0160*/ 	.word	index@(_ZN7cutlass13device_kernelIN5flash11enable_sm90INS1_16FlashAttnFwdSm90INS1_25CollectiveMainloopFwdSm90ILi2EN4cute5tupleIJNS5_1CILi1EEES8_S8_EEENS6_IJNS7_ILi128EEENS7_ILi96EEENS7_ILi64EEEEEELi256ENS_10bfloat16_tEfNS_4arch4Sm90ELb0ELb0ELb1ELb1ELb0ELb1ELb0ELb1ELb0ELb1ELb0ELb0EEENS1_21CollectiveEpilogueFwdINS6_IJSA_NS7_ILi256EEESB_EEES9_SE_SG_Li256ELb1ELb1ELb0ELb0EEENS1_36VarlenDynamicPersistentTileSchedulerILi128ELi96ELi256ELi128ELb0ELb1ELb1ELb0ELb1ELb1EEEEEEEEEvNT_6ParamsE)
        /*0164*/ 	.word	0x00000000


	//----- nvinfo : EIATTR_REGCOUNT
	.align		4
.L_70:
        /*0168*/ 	.byte	0x04, 0x2f
        /*016a*/ 	.short	(.L_72 - .L_71)
	.align		4
.L_71:
        /*016c*/ 	.word	index@(_ZN7cutlass13device_kernelIN5flash11enable_sm90INS1_16FlashAttnFwdSm90INS1_25CollectiveMainloopFwdSm90ILi2EN4cute5tupleIJNS5_1CILi1EEES8_S8_EEENS6_IJNS7_ILi128EEENS7_ILi96EEENS7_ILi64EEEEEELi256ENS_10bfloat16_tEfNS_4arch4Sm90ELb0ELb0ELb1ELb1ELb0ELb0ELb0ELb1ELb0ELb1ELb0ELb0EEENS1_21CollectiveEpilogueFwdINS6_IJSA_NS7_ILi256EEESB_EEES9_SE_SG_Li256ELb1ELb1ELb0ELb0EEENS1_36VarlenDynamicPersistentTileSchedulerILi128ELi96ELi256ELi128ELb0ELb1ELb1ELb0ELb1ELb1EEEEEEEEEvNT_6ParamsE)
        /*0170*/ 	.word	0x00000004


	//----- nvinfo : EIATTR_FRAME_SIZE
	.align		4
.L_72:
        /*0174*/ 	.byte	0x04, 0x11
        /*0176*/ 	.short	(.L_74 - .L_73)
	.align		4
.L_73:
        /*0178*/ 	.word	index@(_ZN7cutlass13device_kernelIN5flash11enable_sm90INS1_16FlashAttnFwdSm90INS1_25CollectiveMainloopFwdSm90ILi2EN4cute5tupleIJNS5_1CILi1EEES8_S8_EEENS6_IJNS7_ILi128EEENS7_ILi96EEENS7_ILi64EEEEEELi256ENS_10bfloat16_tEfNS_4arch4Sm90ELb0ELb0ELb1ELb1ELb0ELb0ELb0ELb1ELb0ELb1ELb0ELb0EEENS1_21CollectiveEpilogueFwdINS6_IJSA_NS7_ILi256EEESB_EEES9_SE_SG_Li256ELb1ELb1ELb0ELb0EEENS1_36VarlenDynamicPersistentTileSchedulerILi128ELi96ELi256ELi128ELb0ELb1ELb1ELb0ELb1ELb1EEEEEEEEEvNT_6ParamsE)
        /*017c*/ 	.word	0x00000000


	//----- nvinfo : EIATTR_REGCOUNT
	.align		4
.L_74:
        /*0180*/ 	.byte	0x04, 0x2f
        /*0182*/ 	.short	(.L_76 - .L_75)
	.align		4
.L_75:
        /*0184*/ 	.word	index@(_ZN7cutlass13device_kernelIN5flash11enable_sm90INS1_16FlashAttnFwdSm90INS1_25CollectiveMainloopFwdSm90ILi2EN4cute5tupleIJNS5_1CILi1EEES8_S8_EEENS6_IJNS7_ILi128EEENS7_ILi96EEENS7_ILi64EEEEEELi256ENS_10bfloat16_tEfNS_4arch4Sm90ELb0ELb0ELb1ELb0ELb0ELb0ELb1ELb1ELb0ELb1ELb0ELb0EEENS1_21CollectiveEpilogueFwdINS6_IJSA_NS7_ILi256EEESB_EEES9_SE_SG_Li256ELb0ELb1ELb0ELb0EEENS1_29StaticPersistentTileSchedulerILb0EEEEEEEEEvNT_6ParamsE)
        /*0188*/ 	.word	0x00000004


	//----- nvinfo : EIATTR_FRAME_SIZE
	.align		4
.L_76:
        /*018c*/ 	.byte	0x04, 0x11
        /*018e*/ 	.short	(.L_78 - .L_77)
	.align		4
.L_77:
        /*0190*/ 	.word	index@(_ZN7cutlass13device_kernelIN5flash11enable_sm90INS1_16FlashAttnFwdSm90INS1_25CollectiveMainloopFwdSm90ILi2EN4cute5tupleIJNS5_1CILi1EEES8_S8_EEENS6_IJNS7_ILi128EEENS7_ILi96EEENS7_ILi64EEEEEELi256ENS_10bfloat16_tEfNS_4arch4Sm90ELb0ELb0ELb1ELb0ELb0ELb0ELb1ELb1ELb0ELb1ELb0ELb0EEENS1_21CollectiveEpilogueFwdINS6_IJSA_NS7_ILi256EEESB_EEES9_SE_SG_Li256ELb0ELb1ELb0ELb0EEENS1_29StaticPersistentTileSchedulerILb0EEEEEEEEEvNT_6ParamsE)
        /*0194*/ 	.word	0x00000000


	//----- nvinfo : EIATTR_REGCOUNT
	.align		4
.L_78:
        /*0198*/ 	.byte	0x04, 0x2f
        /*019a*/ 	.short	(.L_80 - .L_79)
	.align		4
.L_79:
        /*019c*/ 	.word	index@(_ZN7cutlass13device_kernelIN5flash11enable_sm90INS1_16FlashAttnFwdSm90INS1_25CollectiveMainloopFwdSm90ILi2EN4cute5tupleIJNS5_1CILi1EEES8_S8_EEENS6_IJNS7_ILi128EEENS7_ILi96EEENS7_ILi64EEEEEELi256ENS_10bfloat16_tEfNS_4arch4Sm90ELb0ELb0ELb1ELb0ELb0ELb0ELb0ELb1ELb0ELb1ELb0ELb0EEENS1_21CollectiveEpilogueFwdINS6_IJSA_NS7_ILi256EEESB_EEES9_SE_SG_Li256ELb0ELb1ELb0ELb0EEENS1_29StaticPersistentTileSchedulerILb0EEEEEEEEEvNT_6ParamsE)
        /*01a0*/ 	.word	0x00000004


	//----- nvinfo : EIATTR_FRAME_SIZE
	.align		4
.L_80:
        /*01a4*/ 	.byte	0x04, 0x11
        /*01a6*/ 	.short	(.L_82 - .L_81)
	.align		4
.L_81:
        /*01a8*/ 	.word	index@(_ZN7cutlass13device_kernelIN5flash11enable_sm90INS1_16FlashAttnFwdSm90INS1_25CollectiveMainloopFwdSm90ILi2EN4cute5tupleIJNS5_1CILi1EEES8_S8_EEENS6_IJNS7_ILi128EEENS7_ILi96EEENS7_ILi64EEEEEELi256ENS_10bfloat16_tEfNS_4arch4Sm90ELb0ELb0ELb1ELb0ELb0ELb0ELb0ELb1ELb0ELb1ELb0ELb0EEENS1_21CollectiveEpilogueFwdINS6_IJSA_NS7_ILi256EEESB_EEES9_SE_SG_Li256ELb0ELb1ELb0ELb0EEENS1_29StaticPersistentTileSchedulerILb0EEEEEEEEEvNT_6ParamsE)
        /*01ac*/ 	.word	0x00000000


	//----- nvinfo : EIATTR_MIN_STACK_SIZE
	.align		4
.L_82:
        /*01b0*/ 	.byte	0x04, 0x12
        /*01b2*/ 	.short	(.L_84 - .L_83)
	.align		4
.L_83:
        /*01b4*/ 	.word	index@(_ZN7cutlass13device_kernelIN5flash11enable_sm90INS1_16FlashAttnFwdSm90INS1_25CollectiveMainloopFwdSm90ILi2EN4cute5tupleIJNS5_1CILi1EEES8_S8_EEENS6_IJNS7_ILi128EEENS7_ILi96EEENS7_ILi64EEEEEELi256ENS_10bfloat16_tEfNS_4arch4Sm90ELb0ELb0ELb1ELb0ELb0ELb0ELb0ELb1ELb0ELb1ELb0ELb0EEENS1_21CollectiveEpilogueFwdINS6_IJSA_NS7_ILi256EEESB_EEES9_SE_SG_Li256ELb0ELb1ELb0ELb0EEENS1_29StaticPersistentTileSchedulerILb0EEEEEEEEEvNT_6ParamsE)
        /*01b8*/ 	.word	0x00000000


	//----- nvinfo : EIATTR_MIN_STACK_SIZE
	.align		4
.L_84:
        /*01bc*/ 	.byte	0x04, 0x12
        /*01be*/ 	.short	(.L_86 - .L_85)
	.align		4
.L_85:
        /*01c0*/ 	.word	index@(_ZN7cutlass13device_kernelIN5flash11enable_sm90INS1_16FlashAttnFwdSm90INS1_25CollectiveMainloopFwdSm90ILi2EN4cute5tupleIJNS5_1CILi1EEES8_S8_EEENS6_IJNS7_ILi128EEENS7_ILi96EEENS7_ILi64EEEEEELi256ENS_10bfloat16_tEfNS_4arch4Sm90ELb0ELb0ELb1ELb0ELb0ELb0ELb1ELb1ELb0ELb1ELb0ELb0EEENS1_21CollectiveEpilogueFwdINS6_IJSA_NS7_ILi256EEESB_EEES9_SE_SG_Li256ELb0ELb1ELb0ELb0EEENS1_29StaticPersistentTileSchedulerILb0EEEEEEEEEvNT_6ParamsE)
        /*01c4*/ 	.word	0x00000000


	//----- nvinfo : EIATTR_MIN_STACK_SIZE
	.align		4
.L_86:
        /*01c8*/ 	.byte	0x04, 0x12
        /*01ca*/ 	.short	(.L_88 - .L_87)
	.align		4
.L_87:
        /*01cc*/ 	.word	index@(_ZN7cutlass13device_kernelIN5flash11enable_sm90INS1_16FlashAttnFwdSm90INS1_25CollectiveMainloopFwdSm90ILi2EN4cute5tupleIJNS5_1CILi1EEES8_S8_EEENS6_IJNS7_ILi128EEENS7_ILi96EEENS7_ILi64EEEEEELi256ENS_10bfloat16_tEfNS_4arch4Sm90ELb0ELb0ELb1ELb1ELb0ELb0ELb0ELb1ELb0ELb1ELb0ELb0EEENS1_21CollectiveEpilogueFwdINS6_IJSA_NS7_ILi256EEESB_EEES9_SE_SG_Li256ELb1ELb1ELb0ELb0EEENS1_36VarlenDynamicPersistentTileSchedulerILi128ELi96ELi256ELi128ELb0ELb1ELb1ELb0ELb1ELb1EEEEEEEEEvNT_6ParamsE)
        /*01d0*/ 	.word	0x00000000


	//----- nvinfo : EIATTR_MIN_STACK_SIZE
	.align		4
.L_88:
        /*01d4*/ 	.byte	0x04, 0x12
        /*01d6*/ 	.short	(.L_90 - .L_89)
	.align		4
.L_89:
        /*01d8*/ 	.word	index@(_ZN7cutlass13device_kernelIN5flash11enable_sm90INS1_16FlashAttnFwdSm90INS1_25CollectiveMainloopFwdSm90ILi2EN4cute5tupleIJNS5_1CILi1EEES8_S8_EEENS6_IJNS7_ILi128EEENS7_ILi96EEENS7_ILi64EEEEEELi256ENS_10bfloat16_tEfNS_4arch4Sm90ELb0ELb0ELb1ELb1ELb0ELb1ELb0ELb1ELb0ELb1ELb0ELb0EEENS1_21CollectiveEpilogueFwdINS6_IJSA_NS7_ILi256EEESB_EEES9_SE_SG_Li256ELb1ELb1ELb0ELb0EEENS1_36VarlenDynamicPersistentTileSchedulerILi128ELi96ELi256ELi128ELb0ELb1ELb1ELb0ELb1ELb1EEEEEEEEEvNT_6ParamsE)
        /*01dc*/ 	.word	0x00000000


	//----- nvinfo : EIATTR_MIN_STACK_SIZE
	.align		4
.L_90:
        /*01e0*/ 	.byte	0x04, 0x12
        /*01e2*/ 	.short	(.L_92 - .L_91)
	.align		4
.L_91:
        /*01e4*/ 	.word	index@(_ZN7cutlass13device_kernelIN5flash11enable_sm90INS1_16FlashAttnFwdSm90INS1_25CollectiveMainloopFwdSm90ILi2EN4cute5tupleIJNS5_1CILi1EEES8_S8_EEENS6_IJNS7_ILi128EEENS7_ILi96EEENS7_ILi64EEEEEELi256ENS_10bfloat16_tEfNS_4arch4Sm90ELb0ELb0ELb1ELb1ELb0ELb0ELb1ELb1ELb0ELb1ELb0ELb0EEENS1_21CollectiveEpilogueFwdINS6_IJSA_NS7_ILi256EEESB_EEES9_SE_SG_Li256ELb1ELb1ELb0ELb0EEENS1_36VarlenDynamicPersistentTileSchedulerILi128ELi96ELi256ELi128ELb0ELb1ELb1ELb0ELb1ELb1EEEEEEEEEvNT_6ParamsE)
        /*01e8*/ 	.word	0x00000000


	//----- nvinfo : EIATTR_MIN_STACK_SIZE
	.align		4
.L_92:
        /*01ec*/ 	.byte	0x04, 0x12
        /*01ee*/ 	.short	(.L_94 - .L_93)
	.align		4
.L_93:
        /*01f0*/ 	.word	index@(_ZN7cutlass13device_kernelIN5flash11enable_sm90INS1_16FlashAttnFwdSm90INS1_25CollectiveMainloopFwdSm90ILi2EN4cute5tupleIJNS5_1CILi1EEES8_S8_EEENS6_IJNS7_ILi128EEENS7_ILi96EEENS7_ILi64EEEEEELi256ENS_10bfloat16_tEfNS_4arch4Sm90ELb0ELb0ELb1ELb1ELb0ELb1ELb1ELb1ELb0ELb1ELb0ELb0EEENS1_21CollectiveEpilogueFwdINS6_IJSA_NS7_ILi256EEESB_EEES9_SE_SG_Li256ELb1ELb1ELb0ELb0EEENS1_36VarlenDynamicPersistentTileSchedulerILi128ELi96ELi256ELi128ELb0ELb1ELb1ELb0ELb1ELb1EEEEEEEEEvNT_6ParamsE)
        /*01f4*/ 	.word	0x00000000


	//----- nvinfo : EIATTR_MIN_STACK_SIZE
	.align		4
.L_94:
        /*01f8*/ 	.byte	0x04, 0x12
        /*01fa*/ 	.short	(.L_96 - .L_95)
	.align		4
.L_95:
        /*01fc*/ 	.word	index@(_ZN7cutlass13device_kernelIN5flash11enable_sm90INS1_16FlashAttnFwdSm90INS1_25CollectiveMainloopFwdSm90ILi2EN4cute5tupleIJNS5_1CILi1EEES8_S8_EEENS6_IJNS7_ILi128EEENS7_ILi96EEENS7_ILi64EEEEEELi256ENS_10bfloat16_tEfNS_4arch4Sm90ELb0ELb1ELb1ELb0ELb0ELb0ELb0ELb1ELb0ELb1ELb0ELb0EEENS1_21CollectiveEpilogueFwdINS6_IJSA_NS7_ILi256EEESB_EEES9_SE_SG_Li256ELb0ELb1ELb0ELb0EEENS1_30DynamicPersistentTileSchedulerILi256ELi128ELb0ELb1ELb1EEEEEEEEEvNT_6ParamsE)
        /*0200*/ 	.word	0x00000000


	//----- nvinfo : EIATTR_MIN_STACK_SIZE
	.align		4
.L_96:
        /*0204*/ 	.byte	0x04, 0x12
        /*0206*/ 	.short	(.L_98 - .L_97)
	.align		4
.L_97:
        /*0208*/ 	.word	index@(_ZN7cutlass13device_kernelIN5flash11enable_sm90INS1_16FlashAttnFwdSm90INS1_25CollectiveMainloopFwdSm90ILi2EN4cute5tupleIJNS5_1CILi1EEES8_S8_EEENS6_IJNS7_ILi128EEENS7_ILi96EEENS7_ILi64EEEEEELi256ENS_10bfloat16_tEfNS_4arch4Sm90ELb0ELb1ELb1ELb0ELb0ELb0ELb1ELb1ELb0ELb1ELb0ELb0EEENS1_21CollectiveEpilogueFwdINS6_IJSA_NS7_ILi256EEESB_EEES9_SE_SG_Li256ELb0ELb1ELb0ELb0EEENS1_30DynamicPersistentTileSchedulerILi256ELi128ELb0ELb1ELb1EEEEEEEEEvNT_6ParamsE)
        /*020c*/ 	.word	0x00000000


	//----- nvinfo : EIATTR_MIN_STACK_SIZE
	.align		4
.L_98:
        /*0210*/ 	.byte	0x04, 0x12
        /*0212*/ 	.short	(.L_100 - .L_99)
	.align		4
.L_99:
        /*0214*/ 	.word	index@(_ZN7cutlass13device_kernelIN5flash11enable_sm90INS1_16FlashAttnFwdSm90INS1_25CollectiveMainloopFwdSm90ILi2EN4cute5tupleIJNS5_1CILi1EEES8_S8_EEENS6_IJNS7_ILi128EEENS7_ILi96EEENS7_ILi64EEEEEELi256ENS_10bfloat16_tEfNS_4arch4Sm90ELb0ELb1ELb1ELb1ELb0ELb0ELb0ELb1ELb0ELb1ELb0ELb0EEENS1_21CollectiveEpilogueFwdINS6_IJSA_NS7_ILi256EEESB_EEES9_SE_SG_Li256ELb1ELb1ELb0ELb0EEENS1_36VarlenDynamicPersistentTileSchedulerILi128ELi96ELi256ELi128ELb0ELb1ELb1ELb1ELb0ELb1EEEEEEEEEvNT_6ParamsE)
        /*0218*/ 	.word	0x00000000


	//----- nvinfo : EIATTR_MIN_STACK_SIZE
	.align		4
.L_100:
        /*021c*/ 	.byte	0x04, 0x12
        /*021e*/ 	.short	(.L_102 - .L_101)
	.align		4
.L_101:
        /*0220*/ 	.word	index@(_ZN7cutlass13device_kernelIN5flash11enable_sm90INS1_16FlashAttnFwdSm90INS1_25CollectiveMainloopFwdSm90ILi2EN4cute5tupleIJNS5_1CILi1EEES8_S8_EEENS6_IJNS7_ILi128EEENS7_ILi96EEENS7_ILi64EEEEEELi256ENS_10bfloat16_tEfNS_4arch4Sm90ELb0ELb1ELb1ELb1ELb0ELb1ELb0ELb1ELb0ELb1ELb0ELb0EEENS1_21CollectiveEpilogueFwdINS6_IJSA_NS7_ILi256EEESB_EEES9_SE_SG_Li256ELb1ELb1ELb0ELb0EEENS1_36VarlenDynamicPersistentTileSchedulerILi128ELi96ELi256ELi128ELb0ELb1ELb1ELb1ELb0ELb1EEEEEEEEEvNT_6ParamsE)
        /*0224*/ 	.word	0x00000000


	//----- nvinfo : EIATTR_MIN_STACK_SIZE
	.align		4
.L_102:
        /*0228*/ 	.byte	0x04, 0x12
        /*022a*/ 	.short	(.L_104 - .L_103)
	.align		4
.L_103:
        /*022c*/ 	.word	index@(_ZN7cutlass13device_kernelIN5flash11enable_sm90INS1_16FlashAttnFwdSm90INS1_25CollectiveMainloopFwdSm90ILi2EN4cute5tupleIJNS5_1CILi1EEES8_S8_EEENS6_IJNS7_ILi128EEENS7_ILi96EEENS7_ILi64EEEEEELi256ENS_10bfloat16_tEfNS_4arch4Sm90ELb0ELb1ELb1ELb1ELb0ELb0ELb1ELb1ELb0ELb1ELb0ELb0EEENS1_21CollectiveEpilogueFwdINS6_IJSA_NS7_ILi256EEESB_EEES9_SE_SG_Li256ELb1ELb1ELb0ELb0EEENS1_36VarlenDynamicPersistentTileSchedulerILi128ELi96ELi256ELi128ELb0ELb1ELb1ELb1ELb0ELb1EEEEEEEEEvNT_6ParamsE)
        /*0230*/ 	.word	0x00000000


	//----- nvinfo : EIATTR_MIN_STACK_SIZE
	.align		4
.L_104:
        /*0234*/ 	.byte	0x04, 0x12
        /*0236*/ 	.short	(.L_106 - .L_105)
	.align		4
.L_105:
        /*0238*/ 	.word	index@(_ZN7cutlass13device_kernelIN5flash11enable_sm90INS1_16FlashAttnFwdSm90INS1_25CollectiveMainloopFwdSm90ILi2EN4cute5tupleIJNS5_1CILi1EEES8_S8_EEENS6_IJNS7_ILi128EEENS7_ILi96EEENS7_ILi64EEEEEELi256ENS_10bfloat16_tEfNS_4arch4Sm90ELb0ELb1ELb1ELb1ELb0ELb1ELb1ELb1ELb0ELb1ELb0ELb0EEENS1_21CollectiveEpilogueFwdINS6_IJSA_NS7_ILi256EEESB_EEES9_SE_SG_Li256ELb1ELb1ELb0ELb0EEENS1_36VarlenDynamicPersistentTileSchedulerILi128ELi96ELi256ELi128ELb0ELb1ELb1ELb1ELb0ELb1EEEEEEEEEvNT_6ParamsE)
        /*023c*/ 	.word	0x00000000


	//----- nvinfo : EIATTR_MIN_STACK_SIZE
	.align		4
.L_106:
        /*0240*/ 	.byte	0x04, 0x12
        /*0242*/ 	.short	(.L_108 - .L_107)
	.align		4
.L_107:
        /*0244*/ 	.word	index@(_ZN7cutlass13device_kernelIN5flash11enable_sm90INS1_16FlashAttnFwdSm90INS1_25CollectiveMainloopFwdSm90ILi2EN4cute5tupleIJNS5_1CILi1EEES8_S8_EEENS6_IJNS7_ILi128EEENS7_ILi96EEENS7_ILi64EEEEEELi256ENS_10bfloat16_tEfNS_4arch4Sm90ELb1ELb0ELb1ELb0ELb0ELb0ELb0ELb1ELb0ELb1ELb0ELb0EEENS1_21CollectiveEpilogueFwdINS6_IJSA_NS7_ILi256EEESB_EEES9_SE_SG_Li256ELb0ELb1ELb0ELb0EEENS1_30DynamicPersistentTileSchedulerILi256ELi128ELb0ELb1ELb1EEEEEEEEEvNT_6ParamsE)
        /*0248*/ 	.word	0x00000000


	//----- nvinfo : EIATTR_MIN_STACK_SIZE
	.align		4
.L_108:
        /*024c*/ 	.byte	0x04, 0x12
        /*024e*/ 	.short	(.L_110 - .L_109)
	.align		4
.L_109:
        /*0250*/ 	.word	index@(_ZN7cutlass13device_kernelIN5flash11enable_sm90INS1_16FlashAttnFwdSm90INS1_25CollectiveMainloopFwdSm90ILi2EN4cute5tupleIJNS5_1CILi1EEES8_S8_EEENS6_IJNS7_ILi128EEENS7_ILi96EEENS7_ILi64EEEEEELi256ENS_10bfloat16_tEfNS_4arch4Sm90ELb1ELb0ELb1ELb0ELb0ELb0ELb1ELb1ELb0ELb1ELb0ELb0EEENS1_21CollectiveEpilogueFwdINS6_IJSA_NS7_ILi256EEESB_EEES9_SE_SG_Li256ELb0ELb1ELb0ELb0EEENS1_30DynamicPersistentTileSchedulerILi256ELi128ELb0ELb1ELb1EEEEEEEEEvNT_6ParamsE)
        /*0254*/ 	.word	0x00000000


	//----- nvinfo : EIATTR_MIN_STACK_SIZE
	.align		4
.L_110:
        /*0258*/ 	.byte	0x04, 0x12
        /*025a*/ 	.short	(.L_112 - .L_111)
	.align		4
.L_111:
        /*025c*/ 	.word	index@(_ZN7cutlass13device_kernelIN5flash11enable_sm90INS1_16FlashAttnFwdSm90INS1_25CollectiveMainloopFwdSm90ILi2EN4cute5tupleIJNS5_1CILi1EEES8_S8_EEENS6_IJNS7_ILi128EEENS7_ILi96EEENS7_ILi64EEEEEELi256ENS_10bfloat16_tEfNS_4arch4Sm90ELb1ELb0ELb1ELb1ELb0ELb0ELb0ELb1ELb0ELb1ELb0ELb0EEENS1_21CollectiveEpilogueFwdINS6_IJSA_NS7_ILi256EEESB_EEES9_SE_SG_Li256ELb1ELb1ELb0ELb0EEENS1_36VarlenDynamicPersistentTileSchedulerILi128ELi96ELi256ELi128ELb0ELb1ELb1ELb1ELb1ELb1EEEEEEEEEvNT_6ParamsE)
        /*0260*/ 	.word	0x00000000


	//----- nvinfo : EIATTR_MIN_STACK_SIZE
	.align		4
.L_112:
        /*0264*/ 	.byte	0x04, 0x12
        /*0266*/ 	.short	(.L_114 - .L_113)
	.align		4
.L_113:
        /*0268*/ 	.word	index@(_ZN7cutlass13device_kernelIN5flash11enable_sm90INS1_16FlashAttnFwdSm90INS1_25CollectiveMainloopFwdSm90ILi2EN4cute5tupleIJNS5_1CILi1EEES8_S8_EEENS6_IJNS7_ILi128EEENS7_ILi96EEENS7_ILi64EEEEEELi256ENS_10bfloat16_tEfNS_4arch4Sm90ELb1ELb0ELb1ELb1ELb0ELb1ELb0ELb1ELb0ELb1ELb0ELb0EEENS1_21CollectiveEpilogueFwdINS6_IJSA_NS7_ILi256EEESB_EEES9_SE_SG_Li256ELb1ELb1ELb0ELb0EEENS1_36VarlenDynamicPersistentTileSchedulerILi128ELi96ELi256ELi128ELb0ELb1ELb1ELb1ELb1ELb1EEEEEEEEEvNT_6ParamsE)
        /*026c*/ 	.word	0x00000000


	//----- nvinfo : EIATTR_MIN_STACK_SIZE
	.align		4
.L_114:
        /*0270*/ 	.byte	0x04, 0x12
        /*0272*/ 	.short	(.L_116 - .L_115)
	.align		4
.L_115:
        /*0274*/ 	.word	index@(_ZN7cutlass13device_kernelIN5flash11enable_sm90INS1_16FlashAttnFwdSm90INS1_25CollectiveMainloopFwdSm90ILi2EN4cute5tupleIJNS5_1CILi1EEES8_S8_EEENS6_IJNS7_ILi128EEENS7_ILi96EEENS7_ILi64EEEEEELi256ENS_10bfloat16_tEfNS_4arch4Sm90ELb1ELb0ELb1ELb1ELb0ELb0ELb1ELb1ELb0ELb1ELb0ELb0EEENS1_21CollectiveEpilogueFwdINS6_IJSA_NS7_ILi256EEESB_EEES9_SE_SG_Li256ELb1ELb1ELb0ELb0EEENS1_36VarlenDynamicPersistentTileSchedulerILi128ELi96ELi256ELi128ELb0ELb1ELb1ELb1ELb1ELb1EEEEEEEEEvNT_6ParamsE)
        /*0278*/ 	.word	0x00000000


	//----- nvinfo : EIATTR_MIN_STACK_SIZE
	.align		4
.L_116:
        /*027c*/ 	.byte	0x04, 0x12
        /*027e*/ 	.short	(.L_118 - .L_117)
	.align		4
.L_117:
        /*0280*/ 	.word	index@(_ZN7cutlass13device_kernelIN5flash11enable_sm90INS1_16FlashAttnFwdSm90INS1_25CollectiveMainloopFwdSm90ILi2EN4cute5tupleIJNS5_1CILi1EEES8_S8_EEENS6_IJNS7_ILi128EEENS7_ILi96EEENS7_ILi64EEEEEELi256ENS_10bfloat16_tEfNS_4arch4Sm90ELb1ELb0ELb1ELb1ELb0ELb1ELb1ELb1ELb0ELb1ELb0ELb0EEENS1_21CollectiveEpilogueFwdINS6_IJSA_NS7_ILi256EEESB_EEES9_SE_SG_Li256ELb1ELb1ELb0ELb0EEENS1_36VarlenDynamicPersistentTileSchedulerILi128ELi96ELi256ELi128ELb0ELb1ELb1ELb1ELb1ELb1EEEEEEEEEvNT_6ParamsE)
        /*0284*/ 	.word	0x00000000
.L_118:


//--------------------- .nv.compat                --------------------------
	.section	.nv.compat,"",@"SHT_CUDA_COMPAT_INFO"
	.align	4
        /*0000*/ 	.byte	0x02, 0x09, 0x01, 0x00, 0x02, 0x02, 0x01, 0x00, 0x02, 0x05, 0x05, 0x00, 0x03, 0x07, 0x01, 0x01
        /*0010*/ 	.byte	0x02, 0x03, 0x00, 0x00, 0x02, 0x06, 0x01, 0x00, 0x04, 0x0b, 0x08, 0x00, 0x00, 0x00, 0x00, 0x00
        /*0020*/ 	.byte	0x00, 0x00, 0x00, 0x00


//--------------------- .nv.info._ZN7cutlass13device_kernelIN5flash11enable_sm90INS1_16FlashAttnFwdSm90INS1_25CollectiveMainloopFwdSm90ILi2EN4cute5tupleIJNS5_1CILi1EEES8_S8_EEENS6_IJNS7_ILi128EEENS7_ILi96EEENS7_ILi64EEEEEELi256ENS_10bfloat16_tEfNS_4arch4Sm90ELb0ELb0ELb1ELb0ELb0ELb0ELb0ELb1ELb0ELb1ELb0ELb0EEENS1_21CollectiveEpilogueFwdINS6_IJSA_NS7_ILi256EEESB_EEES9_SE_SG_Li256ELb0ELb1ELb0ELb0EEENS1_29StaticPersistentTileSchedulerILb0EEEEEEEEEvNT_6ParamsE --------------------------
	.section	.nv.info._ZN7cutlass13device_kernelIN5flash11enable_sm90INS1_16FlashAttnFwdSm90INS1_25CollectiveMainloopFwdSm90ILi2EN4cute5tupleIJNS5_1CILi1EEES8_S8_EEENS6_IJNS7_ILi128EEENS7_ILi96EEENS7_ILi64EEEEEELi256ENS_10bfloat16_tEfNS_4arch4Sm90ELb0ELb0ELb1ELb0ELb0ELb0ELb0ELb1ELb0ELb1ELb0ELb0EEENS1_21CollectiveEpilogueFwdINS6_IJSA_NS7_ILi256EEESB_EEES9_SE_SG_Li256ELb0ELb1ELb0ELb0EEENS1_29StaticPersistentTileSchedulerILb0EEEEEEEEEvNT_6ParamsE,"",@"SHT_CUDA_INFO"
	.sectionflags	@""
	.align	4


	//----- nvinfo : EIATTR_CUDA_API_VERSION
	.align		4
        /*0000*/ 	.byte	0x04, 0x37
        /*0002*/ 	.short	(.L_120 - .L_119)
.L_119:
        /*0004*/ 	.word	0x00000082


	//----- nvinfo : EIATTR_KPARAM_INFO
	.align		4
.L_120:
        /*0008*/ 	.byte	0x04, 0x17
        /*000a*/ 	.short	(.L_122 - .L_121)
.L_121:
        /*000c*/ 	.word	0x00000000
        /*0010*/ 	.short	0x0000
        /*0012*/ 	.short	0x0000
        /*0014*/ 	.byte	0x00, 0xf0, 0x01, 0x28


	//----- nvinfo : EIATTR_SPARSE_MMA_MASK
	.align		4
.L_122:
        /*0018*/ 	.byte	0x03, 0x50
        /*001a*/ 	.short	0x0000


	//----- nvinfo : EIATTR_MAXREG_COUNT
	.align		4
        /*001c*/ 	.byte	0x03, 0x1b
        /*001e*/ 	.short	0x00a8


	//----- nvinfo : EIATTR_MERCURY_ISA_VERSION
	.align		4
        /*0020*/ 	.byte	0x03, 0x5f
        /*0022*/ 	.short	0x0101


	//----- nvinfo : EIATTR_VRC_CTA_INIT_COUNT
	.align		4
        /*0024*/ 	.byte	0x02, 0x4a
	.zero		1
	.zero		1


	//----- nvinfo : EIATTR_EXIT_INSTR_OFFSETS
	.align		4
        /*0028*/ 	.byte	0x04, 0x1c
        /*002a*/ 	.short	(.L_124 - .L_123)


	//   ....[0]....
.L_123:
        /*002c*/ 	.word	0x00000010


	//----- nvinfo : EIATTR_MAX_THREADS
	.align		4
.L_124:
        /*0030*/ 	.byte	0x04, 0x05
        /*0032*/ 	.short	(.L_126 - .L_125)
.L_125:
        /*0034*/ 	.word	0x00000180
        /*0038*/ 	.word	0x00000001
        /*003c*/ 	.word	0x00000001


	//----- nvinfo : EIATTR_CBANK_PARAM_SIZE
	.align		4
.L_126:
        /*0040*/ 	.byte	0x03, 0x19
        /*0042*/ 	.short	0x0a00


	//----- nvinfo : EIATTR_PARAM_CBANK
	.align		4
        /*0044*/ 	.byte	0x04, 0x0a
        /*0046*/ 	.short	(.L_128 - .L_127)
	.align		4
.L_127:
        /*0048*/ 	.word	index@(.nv.constant0._ZN7cutlass13device_kernelIN5flash11enable_sm90INS1_16FlashAttnFwdSm90INS1_25CollectiveMainloopFwdSm90ILi2EN4cute5tupleIJNS5_1CILi1EEES8_S8_EEENS6_IJNS7_ILi128EEENS7_ILi96EEENS7_ILi64EEEEEELi256ENS_10bfloat16_tEfNS_4arch4Sm90ELb0ELb0ELb1ELb0ELb0ELb0ELb0ELb1ELb0ELb1ELb0ELb0EEENS1_21CollectiveEpilogueFwdINS6_IJSA_NS7_ILi256EEESB_EEES9_SE_SG_Li256ELb0ELb1ELb0ELb0EEENS1_29StaticPersistentTileSchedulerILb0EEEEEEEEEvNT_6ParamsE)
        /*004c*/ 	.short	0x0380
        /*004e*/ 	.short	0x0a00


	//----- nvinfo : EIATTR_SW_WAR
	.align		4
.L_128:
        /*0050*/ 	.byte	0x04, 0x36
        /*0052*/ 	.short	(.L_130 - .L_129)
.L_129:
        /*0054*/ 	.word	0x00000008
.L_130:


//--------------------- .nv.info._ZN7cutlass13device_kernelIN5flash11enable_sm90INS1_16FlashAttnFwdSm90INS1_25CollectiveMainloopFwdSm90ILi2EN4cute5tupleIJNS5_1CILi1EEES8_S8_EEENS6_IJNS7_ILi128EEENS7_ILi96EEENS7_ILi64EEEEEELi256ENS_10bfloat16_tEfNS_4arch4Sm90ELb0ELb0ELb1ELb0ELb0ELb0ELb1ELb1ELb0ELb1ELb0ELb0EEENS1_21CollectiveEpilogueFwdINS6_IJSA_NS7_ILi256EEESB_EEES9_SE_SG_Li256ELb0ELb1ELb0ELb0EEENS1_29StaticPersistentTileSchedulerILb0EEEEEEEEEvNT_6ParamsE --------------------------
	.section	.nv.info._ZN7cutlass13device_kernelIN5flash11enable_sm90INS1_16FlashAttnFwdSm90INS1_25CollectiveMainloopFwdSm90ILi2EN4cute5tupleIJNS5_1CILi1EEES8_S8_EEENS6_IJNS7_ILi128EEENS7_ILi96EEENS7_ILi64EEEEEELi256ENS_10bfloat16_tEfNS_4arch4Sm90ELb0ELb0ELb1ELb0ELb0ELb0ELb1ELb1ELb0ELb1ELb0ELb0EEENS1_21CollectiveEpilogueFwdINS6_IJSA_NS7_ILi256EEESB_EEES9_SE_SG_Li256ELb0ELb1ELb0ELb0EEENS1_29StaticPersistentTileSchedulerILb0EEEEEEEEEvNT_6ParamsE,"",@"SHT_CUDA_INFO"
	.sectionflags	@""
	.align	4


	//----- nvinfo : EIATTR_CUDA_API_VERSION
	.align		4
        /*0000*/ 	.byte	0x04, 0x37
        /*0002*/ 	.short	(.L_132 - .L_131)
.L_131:
        /*0004*/ 	.word	0x00000082


	//----- nvinfo : EIATTR_KPARAM_INFO
	.align		4
.L_132:
        /*0008*/ 	.byte	0x04, 0x17
        /*000a*/ 	.short	(.L_134 - .L_133)
.L_133:
        /*000c*/ 	.word	0x00000000
        /*0010*/ 	.short	0x0000
        /*0012*/ 	.short	0x0000
        /*0014*/ 	.byte	0x00, 0xf0, 0x01, 0x2c


	//----- nvinfo : EIATTR_SPARSE_MMA_MASK
	.align		4
.L_134:
        /*0018*/ 	.byte	0x03, 0x50
        /*001a*/ 	.short	0x0000


	//----- nvinfo : EIATTR_MAXREG_COUNT
	.align		4
        /*001c*/ 	.byte	0x03, 0x1b
        /*001e*/ 	.short	0x00a8


	//----- nvinfo : EIATTR_MERCURY_ISA_VERSION
	.align		4
        /*0020*/ 	.byte	0x03, 0x5f
        /*0022*/ 	.short	0x0101


	//----- nvinfo : EIATTR_VRC_CTA_INIT_COUNT
	.align		4
        /*0024*/ 	.byte	0x02, 0x4a
	.zero		1
	.zero		1


	//----- nvinfo : EIATTR_EXIT_INSTR_OFFSETS
	.align		4
        /*0028*/ 	.byte	0x04, 0x1c
        /*002a*/ 	.short	(.L_136 - .L_135)


	//   ....[0]....
.L_135:
        /*002c*/ 	.word	0x00000010


	//----- nvinfo : EIATTR_MAX_THREADS
	.align		4
.L_136:
        /*0030*/ 	.byte	0x04, 0x05
        /*0032*/ 	.short	(.L_138 - .L_137)
.L_137:
        /*0034*/ 	.word	0x00000180
        /*0038*/ 	.word	0x00000001
        /*003c*/ 	.word	0x00000001


	//----- nvinfo : EIATTR_CBANK_PARAM_SIZE
	.align		4
.L_138:
        /*0040*/ 	.byte	0x03, 0x19
        /*0042*/ 	.short	0x0b00


	//----- nvinfo : EIATTR_PARAM_CBANK
	.align		4
        /*0044*/ 	.byte	0x04, 0x0a
        /*0046*/ 	.short	(.L_140 - .L_139)
	.align		4
.L_139:
        /*0048*/ 	.word	index@(.nv.constant0._ZN7cutlass13device_kernelIN5flash11enable_sm90INS1_16FlashAttnFwdSm90INS1_25CollectiveMainloopFwdSm90ILi2EN4cute5tupleIJNS5_1CILi1EEES8_S8_EEENS6_IJNS7_ILi128EEENS7_ILi96EEENS7_ILi64EEEEEELi256ENS_10bfloat16_tEfNS_4arch4Sm90ELb0ELb0ELb1ELb0ELb0ELb0ELb1ELb1ELb0ELb1ELb0ELb0EEENS1_21CollectiveEpilogueFwdINS6_IJSA_NS7_ILi256EEESB_EEES9_SE_SG_Li256ELb0ELb1ELb0ELb0EEENS1_29StaticPersistentTileSchedulerILb0EEEEEEEEEvNT_6ParamsE)
        /*004c*/ 	.short	0x0380
        /*004e*/ 	.short	0x0b00


	//----- nvinfo : EIATTR_SW_WAR
	.align		4
.L_140:
        /*0050*/ 	.byte	0x04, 0x36
        /*0052*/ 	.short	(.L_142 - .L_141)
.L_141:
        /*0054*/ 	.word	0x00000008
.L_142:


//--------------------- .nv.info._ZN7cutlass13device_kernelIN5flash11enable_sm90INS1_16FlashAttnFwdSm90INS1_25CollectiveMainloopFwdSm90ILi2EN4cute5tupleIJNS5_1CILi1EEES8_S8_EEENS6_IJNS7_ILi128EEENS7_ILi96EEENS7_ILi64EEEEEELi256ENS_10bfloat16_tEfNS_4arch4Sm90ELb0ELb0ELb1ELb1ELb0ELb0ELb0ELb1ELb0ELb1ELb0ELb0EEENS1_21CollectiveEpilogueFwdINS6_IJSA_NS7_ILi256EEESB_EEES9_SE_SG_Li256ELb1ELb1ELb0ELb0EEENS1_36VarlenDynamicPersistentTileSchedulerILi128ELi96ELi256ELi128ELb0ELb1ELb1ELb0ELb1ELb1EEEEEEEEEvNT_6ParamsE --------------------------
	.section	.nv.info._ZN7cutlass13device_kernelIN5flash11enable_sm90INS1_16FlashAttnFwdSm90INS1_25CollectiveMainloopFwdSm90ILi2EN4cute5tupleIJNS5_1CILi1EEES8_S8_EEENS6_IJNS7_ILi128EEENS7_ILi96EEENS7_ILi64EEEEEELi256ENS_10bfloat16_tEfNS_4arch4Sm90ELb0ELb0ELb1ELb1ELb0ELb0ELb0ELb1ELb0ELb1ELb0ELb0EEENS1_21CollectiveEpilogueFwdINS6_IJSA_NS7_ILi256EEESB_EEES9_SE_SG_Li256ELb1ELb1ELb0ELb0EEENS1_36VarlenDynamicPersistentTileSchedulerILi128ELi96ELi256ELi128ELb0ELb1ELb1ELb0ELb1ELb1EEEEEEEEEvNT_6ParamsE,"",@"SHT_CUDA_INFO"
	.sectionflags	@""
	.align	4


	//----- nvinfo : EIATTR_CUDA_API_VERSION
	.align		4
        /*0000*/ 	.byte	0x04, 0x37
        /*0002*/ 	.short	(.L_144 - .L_143)
.L_143:
        /*0004*/ 	.word	0x00000082


	//----- nvinfo : EIATTR_KPARAM_INFO
	.align		4
.L_144:
        /*0008*/ 	.byte	0x04, 0x17
        /*000a*/ 	.short	(.L_146 - .L_145)
.L_145:
        /*000c*/ 	.word	0x00000000
        /*0010*/ 	.short	0x0000
        /*0012*/ 	.short	0x0000
        /*0014*/ 	.byte	0x00, 0xf0, 0x01, 0x2a


	//----- nvinfo : EIATTR_SPARSE_MMA_MASK
	.align		4
.L_146:
        /*0018*/ 	.byte	0x03, 0x50
        /*001a*/ 	.short	0x0000


	//----- nvinfo : EIATTR_MAXREG_COUNT
	.align		4
        /*001c*/ 	.byte	0x03, 0x1b
        /*001e*/ 	.short	0x00a8


	//----- nvinfo : EIATTR_MERCURY_ISA_VERSION
	.align		4
        /*0020*/ 	.byte	0x03, 0x5f
        /*0022*/ 	.short	0x0101


	//----- nvinfo : EIATTR_VRC_CTA_INIT_COUNT
	.align		4
        /*0024*/ 	.byte	0x02, 0x4a
	.zero		1
	.zero		1


	//----- nvinfo : EIATTR_EXIT_INSTR_OFFSETS
	.align		4
        /*0028*/ 	.byte	0x04, 0x1c
        /*002a*/ 	.short	(.L_148 - .L_147)


	//   ....[0]....
.L_147:
        /*002c*/ 	.word	0x00000010


	//----- nvinfo : EIATTR_MAX_THREADS
	.align		4
.L_148:
        /*0030*/ 	.byte	0x04, 0x05
        /*0032*/ 	.short	(.L_150 - .L_149)
.L_149:
        /*0034*/ 	.word	0x00000180
        /*0038*/ 	.word	0x00000001
        /*003c*/ 	.word	0x00000001


	//----- nvinfo : EIATTR_CBANK_PARAM_SIZE
	.align		4
.L_150:
        /*0040*/ 	.byte	0x03, 0x19
        /*0042*/ 	.short	0x0a80


	//----- nvinfo : EIATTR_PARAM_CBANK
	.align		4
        /*0044*/ 	.byte	0x04, 0x0a
        /*0046*/ 	.short	(.L_152 - .L_151)
	.align		4
.L_151:
        /*0048*/ 	.word	index@(.nv.constant0._ZN7cutlass13device_kernelIN5flash11enable_sm90INS1_16FlashAttnFwdSm90INS1_25CollectiveMainloopFwdSm90ILi2EN4cute5tupleIJNS5_1CILi1EEES8_S8_EEENS6_IJNS7_ILi128EEENS7_ILi96EEENS7_ILi64EEEEEELi256ENS_10bfloat16_tEfNS_4arch4Sm90ELb0ELb0ELb1ELb1ELb0ELb0ELb0ELb1ELb0ELb1ELb0ELb0EEENS1_21CollectiveEpilogueFwdINS6_IJSA_NS7_ILi256EEESB_EEES9_SE_SG_Li256ELb1ELb1ELb0ELb0EEENS1_36VarlenDynamicPersistentTileSchedulerILi128ELi96ELi256ELi128ELb0ELb1ELb1ELb0ELb1ELb1EEEEEEEEEvNT_6ParamsE)
        /*004c*/ 	.short	0x0380
        /*004e*/ 	.short	0x0a80


	//----- nvinfo : EIATTR_SW_WAR
	.align		4
.L_152:
        /*0050*/ 	.byte	0x04, 0x36
        /*0052*/ 	.short	(.L_154 - .L_153)
.L_153:
        /*0054*/ 	.word	0x00000008
.L_154:


//--------------------- .nv.info._ZN7cutlass13device_kernelIN5flash11enable_sm90INS1_16FlashAttnFwdSm90INS1_25CollectiveMainloopFwdSm90ILi2EN4cute5tupleIJNS5_1CILi1EEES8_S8_EEENS6_IJNS7_ILi128EEENS7_ILi96EEENS7_ILi64EEEEEELi256ENS_10bfloat16_tEfNS_4arch4Sm90ELb0ELb0ELb1ELb1ELb0ELb1ELb0ELb1ELb0ELb1ELb0ELb0EEENS1_21CollectiveEpilogueFwdINS6_IJSA_NS7_ILi256EEESB_EEES9_SE_SG_Li256ELb1ELb1ELb0ELb0EEENS1_36VarlenDynamicPersistentTileSchedulerILi128ELi96ELi256ELi128ELb0ELb1ELb1ELb0ELb1ELb1EEEEEEEEEvNT_6ParamsE --------------------------
	.section	.nv.info._ZN7cutlass13device_kernelIN5flash11enable_sm90INS1_16FlashAttnFwdSm90INS1_25CollectiveMainloopFwdSm90ILi2EN4cute5tupleIJNS5_1CILi1EEES8_S8_EEENS6_IJNS7_ILi128EEENS7_ILi96EEENS7_ILi64EEEEEELi256ENS_10bfloat16_tEfNS_4arch4Sm90ELb0ELb0ELb1ELb1ELb0ELb1ELb0ELb1ELb0ELb1ELb0ELb0EEENS1_21CollectiveEpilogueFwdINS6_IJSA_NS7_ILi256EEESB_EEES9_SE_SG_Li256ELb1ELb1ELb0ELb0EEENS1_36VarlenDynamicPersistentTileSchedulerILi128ELi96ELi256ELi128ELb0ELb1ELb1ELb0ELb1ELb1EEEEEEEEEvNT_6ParamsE,"",@"SHT_CUDA_INFO"
	.sectionflags	@""
	.align	4


	//----- nvinfo : EIATTR_CUDA_API_VERSION
	.align		4
        /*0000*/ 	.byte	0x04, 0x37
        /*0002*/ 	.short	(.L_156 - .L_155)
.L_155:
        /*0004*/ 	.word	0x00000082


	//----- nvinfo : EIATTR_KPARAM_INFO
	.align		4
.L_156:
        /*0008*/ 	.byte	0x04, 0x17
        /*000a*/ 	.short	(.L_158 - .L_157)
.L_157:
        /*000c*/ 	.word	0x00000000
        /*0010*/ 	.short	0x0000
        /*0012*/ 	.short	0x0000
        /*0014*/ 	.byte	0x00, 0xf0, 0x01, 0x2a


	//----- nvinfo : EIATTR_SPARSE_MMA_MASK
	.align		4
.L_158:
        /*0018*/ 	.byte	0x03, 0x50
        /*001a*/ 	.short	0x0000


	//----- nvinfo : EIATTR_MAXREG_COUNT
	.align		4
        /*001c*/ 	.byte	0x03, 0x1b
        /*001e*/ 	.short	0x00a8


	//----- nvinfo : EIATTR_MERCURY_ISA_VERSION
	.align		4
        /*0020*/ 	.byte	0x03, 0x5f
        /*0022*/ 	.short	0x0101


	//----- nvinfo : EIATTR_VRC_CTA_INIT_COUNT
	.align		4
        /*0024*/ 	.byte	0x02, 0x4a
	.zero		1
	.zero		1


	//----- nvinfo : EIATTR_EXIT_INSTR_OFFSETS
	.align		4
        /*0028*/ 	.byte	0x04, 0x1c
        /*002a*/ 	.short	(.L_160 - .L_159)


	//   ....[0]....
.L_159:
        /*002c*/ 	.word	0x00000010


	//----- nvinfo : EIATTR_MAX_THREADS
	.align		4
.L_160:
        /*0030*/ 	.byte	0x04, 0x05
        /*0032*/ 	.short	(.L_162 - .L_161)
.L_161:
        /*0034*/ 	.word	0x00000180
        /*0038*/ 	.word	0x00000001
        /*003c*/ 	.word	0x00000001


	//----- nvinfo : EIATTR_CBANK_PARAM_SIZE
	.align		4
.L_162:
        /*0040*/ 	.byte	0x03, 0x19
        /*0042*/ 	.short	0x0a80


	//----- nvinfo : EIATTR_PARAM_CBANK
	.align		4
        /*0044*/ 	.byte	0x04, 0x0a
        /*0046*/ 	.short	(.L_164 - .L_163)
	.align		4
.L_163:
        /*0048*/ 	.word	index@(.nv.constant0._ZN7cutlass13device_kernelIN5flash11enable_sm90INS1_16FlashAttnFwdSm90INS1_25CollectiveMainloopFwdSm90ILi2EN4cute5tupleIJNS5_1CILi1EEES8_S8_EEENS6_IJNS7_ILi128EEENS7_ILi96EEENS7_ILi64EEEEEELi256ENS_10bfloat16_tEfNS_4arch4Sm90ELb0ELb0ELb1ELb1ELb0ELb1ELb0ELb1ELb0ELb1ELb0ELb0EEENS1_21CollectiveEpilogueFwdINS6_IJSA_NS7_ILi256EEESB_EEES9_SE_SG_Li256ELb1ELb1ELb0ELb0EEENS1_36VarlenDynamicPersistentTileSchedulerILi128ELi96ELi256ELi128ELb0ELb1ELb1ELb0ELb1ELb1EEEEEEEEEvNT_6ParamsE)
        /*004c*/ 	.short	0x0380
        /*004e*/ 	.short	0x0a80


	//----- nvinfo : EIATTR_SW_WAR
	.align		4
.L_164:
        /*0050*/ 	.byte	0x04, 0x36
        /*0052*/ 	.short	(.L_166 - .L_165)
.L_165:
        /*0054*/ 	.word	0x00000008
.L_166:


//--------------------- .nv.info._ZN7cutlass13device_kernelIN5flash11enable_sm90INS1_16FlashAttnFwdSm90INS1_25CollectiveMainloopFwdSm90ILi2EN4cute5tupleIJNS5_1CILi1EEES8_S8_EEENS6_IJNS7_ILi128EEENS7_ILi96EEENS7_ILi64EEEEEELi256ENS_10bfloat16_tEfNS_4arch4Sm90ELb0ELb0ELb1ELb1ELb0ELb0ELb1ELb1ELb0ELb1ELb0ELb0EEENS1_21CollectiveEpilogueFwdINS6_IJSA_NS7_ILi256EEESB_EEES9_SE_SG_Li256ELb1ELb1ELb0ELb0EEENS1_36VarlenDynamicPersistentTileSchedulerILi128ELi96ELi256ELi128ELb0ELb1ELb1ELb0ELb1ELb1EEEEEEEEEvNT_6ParamsE --------------------------
	.section	.nv.info._ZN7cutlass13device_kernelIN5flash11enable_sm90INS1_16FlashAttnFwdSm90INS1_25CollectiveMainloopFwdSm90ILi2EN4cute5tupleIJNS5_1CILi1EEES8_S8_EEENS6_IJNS7_ILi128EEENS7_ILi96EEENS7_ILi64EEEEEELi256ENS_10bfloat16_tEfNS_4arch4Sm90ELb0ELb0ELb1ELb1ELb0ELb0ELb1ELb1ELb0ELb1ELb0ELb0EEENS1_21CollectiveEpilogueFwdINS6_IJSA_NS7_ILi256EEESB_EEES9_SE_SG_Li256ELb1ELb1ELb0ELb0EEENS1_36VarlenDynamicPersistentTileSchedulerILi128ELi96ELi256ELi128ELb0ELb1ELb1ELb0ELb1ELb1EEEEEEEEEvNT_6ParamsE,"",@"SHT_CUDA_INFO"
	.sectionflags	@""
	.align	4


	//----- nvinfo : EIATTR_CUDA_API_VERSION
	.align		4
        /*0000*/ 	.byte	0x04, 0x37
        /*0002*/ 	.short	(.L_168 - .L_167)
.L_167:
        /*0004*/ 	.word	0x00000082


	//----- nvinfo : EIATTR_KPARAM_INFO
	.align		4
.L_168:
        /*0008*/ 	.byte	0x04, 0x17
        /*000a*/ 	.short	(.L_170 - .L_169)
.L_169:
        /*000c*/ 	.word	0x00000000
        /*0010*/ 	.short	0x0000
        /*0012*/ 	.short	0x0000
        /*0014*/ 	.byte	0x00, 0xf0, 0x01, 0x2e


	//----- nvinfo : EIATTR_SPARSE_MMA_MASK
	.align		4
.L_170:
        /*0018*/ 	.byte	0x03, 0x50
        /*001a*/ 	.short	0x0000


	//----- nvinfo : EIATTR_MAXREG_COUNT
	.align		4
        /*001c*/ 	.byte	0x03, 0x1b
        /*001e*/ 	.short	0x00a8


	//----- nvinfo : EIATTR_MERCURY_ISA_VERSION
	.align		4
        /*0020*/ 	.byte	0x03, 0x5f
        /*0022*/ 	.short	0x0101


	//----- nvinfo : EIATTR_VRC_CTA_INIT_COUNT
	.align		4
        /*0024*/ 	.byte	0x02, 0x4a
	.zero		1
	.zero		1


	//----- nvinfo : EIATTR_EXIT_INSTR_OFFSETS
	.align		4
        /*0028*/ 	.byte	0x04, 0x1c
        /*002a*/ 	.short	(.L_172 - .L_171)


	//   ....[0]....
.L_171:
        /*002c*/ 	.word	0x00000010


	//----- nvinfo : EIATTR_MAX_THREADS
	.align		4
.L_172:
        /*0030*/ 	.byte	0x04, 0x05
        /*0032*/ 	.short	(.L_174 - .L_173)
.L_173:
        /*0034*/ 	.word	0x00000180
        /*0038*/ 	.word	0x00000001
        /*003c*/ 	.word	0x00000001


	//----- nvinfo : EIATTR_CBANK_PARAM_SIZE
	.align		4
.L_174:
        /*0040*/ 	.byte	0x03, 0x19
        /*0042*/ 	.short	0x0b80


	//----- nvinfo : EIATTR_PARAM_CBANK
	.align		4
        /*0044*/ 	.byte	0x04, 0x0a
        /*0046*/ 	.short	(.L_176 - .L_175)
	.align		4
.L_175:
        /*0048*/ 	.word	index@(.nv.constant0._ZN7cutlass13device_kernelIN5flash11enable_sm90INS1_16FlashAttnFwdSm90INS1_25CollectiveMainloopFwdSm90ILi2EN4cute5tupleIJNS5_1CILi1EEES8_S8_EEENS6_IJNS7_ILi128EEENS7_ILi96EEENS7_ILi64EEEEEELi256ENS_10bfloat16_tEfNS_4arch4Sm90ELb0ELb0ELb1ELb1ELb0ELb0ELb1ELb1ELb0ELb1ELb0ELb0EEENS1_21CollectiveEpilogueFwdINS6_IJSA_NS7_ILi256EEESB_EEES9_SE_SG_Li256ELb1ELb1ELb0ELb0EEENS1_36VarlenDynamicPersistentTileSchedulerILi128ELi96ELi256ELi128ELb0ELb1ELb1ELb0ELb1ELb1EEEEEEEEEvNT_6ParamsE)
        /*004c*/ 	.short	0x0380
        /*004e*/ 	.short	0x0b80


	//----- nvinfo : EIATTR_SW_WAR
	.align		4
.L_176:
        /*0050*/ 	.byte	0x04, 0x36
        /*0052*/ 	.short	(.L_178 - .L_177)
.L_177:
        /*0054*/ 	.word	0x00000008
.L_178:


//--------------------- .nv.info._ZN7cutlass13device_kernelIN5flash11enable_sm90INS1_16FlashAttnFwdSm90INS1_25CollectiveMainloopFwdSm90ILi2EN4cute5tupleIJNS5_1CILi1EEES8_S8_EEENS6_IJNS7_ILi128EEENS7_ILi96EEENS7_ILi64EEEEEELi256ENS_10bfloat16_tEfNS_4arch4Sm90ELb0ELb0ELb1ELb1ELb0ELb1ELb1ELb1ELb0ELb1ELb0ELb0EEENS1_21CollectiveEpilogueFwdINS6_IJSA_NS7_ILi256EEESB_EEES9_SE_SG_Li256ELb1ELb1ELb0ELb0EEENS1_36VarlenDynamicPersistentTileSchedulerILi128ELi96ELi256ELi128ELb0ELb1ELb1ELb0ELb1ELb1EEEEEEEEEvNT_6ParamsE --------------------------
	.section	.nv.info._ZN7cutlass13device_kernelIN5flash11enable_sm90INS1_16FlashAttnFwdSm90INS1_25CollectiveMainloopFwdSm90ILi2EN4cute5tupleIJNS5_1CILi1EEES8_S8_EEENS6_IJNS7_ILi128EEENS7_ILi96EEENS7_ILi64EEEEEELi256ENS_10bfloat16_tEfNS_4arch4Sm90ELb0ELb0ELb1ELb1ELb0ELb1ELb1ELb1ELb0ELb1ELb0ELb0EEENS1_21CollectiveEpilogueFwdINS6_IJSA_NS7_ILi256EEESB_EEES9_SE_SG_Li256ELb1ELb1ELb0ELb0EEENS1_36VarlenDynamicPersistentTileSchedulerILi128ELi96ELi256ELi128ELb0ELb1ELb1ELb0ELb1ELb1EEEEEEEEEvNT_6ParamsE,"",@"SHT_CUDA_INFO"
	.sectionflags	@""
	.align	4


	//----- nvinfo : EIATTR_CUDA_API_VERSION
	.align		4
        /*0000*/ 	.byte	0x04, 0x37
        /*0002*/ 	.short	(.L_180 - .L_179)
.L_179:
        /*0004*/ 	.word	0x00000082


	//----- nvinfo : EIATTR_KPARAM_INFO
	.align		4
.L_180:
        /*0008*/ 	.byte	0x04, 0x17
        /*000a*/ 	.short	(.L_182 - .L_181)
.L_181:
        /*000c*/ 	.word	0x00000000
        /*0010*/ 	.short	0x0000
        /*0012*/ 	.short	0x0000
        /*0014*/ 	.byte	0x00, 0xf0, 0x01, 0x2e


	//----- nvinfo : EIATTR_SPARSE_MMA_MASK
	.align		4
.L_182:
        /*0018*/ 	.byte	0x03, 0x50
        /*001a*/ 	.short	0x0000


	//----- nvinfo : EIATTR_MAXREG_COUNT
	.align		4
        /*001c*/ 	.byte	0x03, 0x1b
        /*001e*/ 	.short	0x00a8


	//----- nvinfo : EIATTR_MERCURY_ISA_VERSION
	.align		4
        /*0020*/ 	.byte	0x03, 0x5f
        /*0022*/ 	.short	0x0101


	//----- nvinfo : EIATTR_VRC_CTA_INIT_COUNT
	.align		4
        /*0024*/ 	.byte	0x02, 0x4a
	.zero		1
	.zero		1


	//----- nvinfo : EIATTR_EXIT_INSTR_OFFSETS
	.align		4
        /*0028*/ 	.byte	0x04, 0x1c
        /*002a*/ 	.short	(.L_184 - .L_183)


	//   ....[0]....
.L_183:
        /*002c*/ 	.word	0x00000010


	//----- nvinfo : EIATTR_MAX_THREADS
	.align		4
.L_184:
        /*0030*/ 	.byte	0x04, 0x05
        /*0032*/ 	.short	(.L_186 - .L_185)
.L_185:
        /*0034*/ 	.word	0x00000180
        /*0038*/ 	.word	0x00000001
        /*003c*/ 	.word	0x00000001


	//----- nvinfo : EIATTR_CBANK_PARAM_SIZE
	.align		4
.L_186:
        /*0040*/ 	.byte	0x03, 0x19
        /*0042*/ 	.short	0x0b80


	//----- nvinfo : EIATTR_PARAM_CBANK
	.align		4
        /*0044*/ 	.byte	0x04, 0x0a
        /*0046*/ 	.short	(.L_188 - .L_187)
	.align		4
.L_187:
        /*0048*/ 	.word	index@(.nv.constant0._ZN7cutlass13device_kernelIN5flash11enable_sm90INS1_16FlashAttnFwdSm90INS1_25CollectiveMainloopFwdSm90ILi2EN4cute5tupleIJNS5_1CILi1EEES8_S8_EEENS6_IJNS7_ILi128EEENS7_ILi96EEENS7_ILi64EEEEEELi256ENS_10bfloat16_tEfNS_4arch4Sm90ELb0ELb0ELb1ELb1ELb0ELb1ELb1ELb1ELb0ELb1ELb0ELb0EEENS1_21CollectiveEpilogueFwdINS6_IJSA_NS7_ILi256EEESB_EEES9_SE_SG_Li256ELb1ELb1ELb0ELb0EEENS1_36VarlenDynamicPersistentTileSchedulerILi128ELi96ELi256ELi128ELb0ELb1ELb1ELb0ELb1ELb1EEEEEEEEEvNT_6ParamsE)
        /*004c*/ 	.short	0x0380
        /*004e*/ 	.short	0x0b80


	//----- nvinfo : EIATTR_SW_WAR
	.align		4
.L_188:
        /*0050*/ 	.byte	0x04, 0x36
        /*0052*/ 	.short	(.L_190 - .L_189)
.L_189:
        /*0054*/ 	.word	0x00000008
.L_190:


//--------------------- .nv.info._ZN7cutlass13device_kernelIN5flash11enable_sm90INS1_16FlashAttnFwdSm90INS1_25CollectiveMainloopFwdSm90ILi2EN4cute5tupleIJNS5_1CILi1EEES8_S8_EEENS6_IJNS7_ILi128EEENS7_ILi96EEENS7_ILi64EEEEEELi256ENS_10bfloat16_tEfNS_4arch4Sm90ELb0ELb1ELb1ELb0ELb0ELb0ELb0ELb1ELb0ELb1ELb0ELb0EEENS1_21CollectiveEpilogueFwdINS6_IJSA_NS7_ILi256EEESB_EEES9_SE_SG_Li256ELb0ELb1ELb0ELb0EEENS1_30DynamicPersistentTileSchedulerILi256ELi128ELb0ELb1ELb1EEEEEEEEEvNT_6ParamsE --------------------------
	.section	.nv.info._ZN7cutlass13device_kernelIN5flash11enable_sm90INS1_16FlashAttnFwdSm90INS1_25CollectiveMainloopFwdSm90ILi2EN4cute5tupleIJNS5_1CILi1EEES8_S8_EEENS6_IJNS7_ILi128EEENS7_ILi96EEENS7_ILi64EEEEEELi256ENS_10bfloat16_tEfNS_4arch4Sm90ELb0ELb1ELb1ELb0ELb0ELb0ELb0ELb1ELb0ELb1ELb0ELb0EEENS1_21CollectiveEpilogueFwdINS6_IJSA_NS7_ILi256EEESB_EEES9_SE_SG_Li256ELb0ELb1ELb0ELb0EEENS1_30DynamicPersistentTileSchedulerILi256ELi128ELb0ELb1ELb1EEEEEEEEEvNT_6ParamsE,"",@"SHT_CUDA_INFO"
	.sectionflags	@""
	.align	4


	//----- nvinfo : EIATTR_CUDA_API_VERSION
	.align		4
        /*0000*/ 	.byte	0x04, 0x37
        /*0002*/ 	.short	(.L_192 - .L_191)
.L_191:
        /*0004*/ 	.word	0x00000082


	//----- nvinfo : EIATTR_KPARAM_INFO
	.align		4
.L_192:
        /*0008*/ 	.byte	0x04, 0x17
        /*000a*/ 	.short	(.L_194 - .L_193)
.L_193:
        /*000c*/ 	.word	0x00000000
        /*0010*/ 	.short	0x0000
        /*0012*/ 	.short	0x0000
        /*0014*/ 	.byte	0x00, 0xf0, 0x01, 0x2a


	//----- nvinfo : EIATTR_SPARSE_MMA_MASK
	.align		4
.L_194:
        /*0018*/ 	.byte	0x03, 0x50
        /*001a*/ 	.short	0x0000


	//----- nvinfo : EIATTR_MAXREG_COUNT
	.align		4
        /*001c*/ 	.byte	0x03, 0x1b
        /*001e*/ 	.short	0x00a8


	//----- nvinfo : EIATTR_MERCURY_ISA_VERSION
	.align		4
        /*0020*/ 	.byte	0x03, 0x5f
        /*0022*/ 	.short	0x0101


	//----- nvinfo : EIATTR_VRC_CTA_INIT_COUNT
	.align		4
        /*0024*/ 	.byte	0x02, 0x4a
	.zero		1
	.zero		1


	//----- nvinfo : EIATTR_EXIT_INSTR_OFFSETS
	.align		4
        /*0028*/ 	.byte	0x04, 0x1c
        /*002a*/ 	.short	(.L_196 - .L_195)


	//   ....[0]....
.L_195:
        /*002c*/ 	.word	0x00000010


	//----- nvinfo : EIATTR_MAX_THREADS
	.align		4
.L_196:
        /*0030*/ 	.byte	0x04, 0x05
        /*0032*/ 	.short	(.L_198 - .L_197)
.L_197:
        /*0034*/ 	.word	0x00000180
        /*0038*/ 	.word	0x00000001
        /*003c*/ 	.word	0x00000001


	//----- nvinfo : EIATTR_CBANK_PARAM_SIZE
	.align		4
.L_198:
        /*0040*/ 	.byte	0x03, 0x19
        /*0042*/ 	.short	0x0a80


	//----- nvinfo : EIATTR_PARAM_CBANK
	.align		4
        /*0044*/ 	.byte	0x04, 0x0a
        /*0046*/ 	.short	(.L_200 - .L_199)
	.align		4
.L_199:
        /*0048*/ 	.word	index@(.nv.constant0._ZN7cutlass13device_kernelIN5flash11enable_sm90INS1_16FlashAttnFwdSm90INS1_25CollectiveMainloopFwdSm90ILi2EN4cute5tupleIJNS5_1CILi1EEES8_S8_EEENS6_IJNS7_ILi128EEENS7_ILi96EEENS7_ILi64EEEEEELi256ENS_10bfloat16_tEfNS_4arch4Sm90ELb0ELb1ELb1ELb0ELb0ELb0ELb0ELb1ELb0ELb1ELb0ELb0EEENS1_21CollectiveEpilogueFwdINS6_IJSA_NS7_ILi256EEESB_EEES9_SE_SG_Li256ELb0ELb1ELb0ELb0EEENS1_30DynamicPersistentTileSchedulerILi256ELi128ELb0ELb1ELb1EEEEEEEEEvNT_6ParamsE)
        /*004c*/ 	.short	0x0380
        /*004e*/ 	.short	0x0a80


	//----- nvinfo : EIATTR_SW_WAR
	.align		4
.L_200:
        /*0050*/ 	.byte	0x04, 0x36
        /*0052*/ 	.short	(.L_202 - .L_201)
.L_201:
        /*0054*/ 	.word	0x00000008
.L_202:


//--------------------- .nv.info._ZN7cutlass13device_kernelIN5flash11enable_sm90INS1_16FlashAttnFwdSm90INS1_25CollectiveMainloopFwdSm90ILi2EN4cute5tupleIJNS5_1CILi1EEES8_S8_EEENS6_IJNS7_ILi128EEENS7_ILi96EEENS7_ILi64EEEEEELi256ENS_10bfloat16_tEfNS_4arch4Sm90ELb0ELb1ELb1ELb0ELb0ELb0ELb1ELb1ELb0ELb1ELb0ELb0EEENS1_21CollectiveEpilogueFwdINS6_IJSA_NS7_ILi256EEESB_EEES9_SE_SG_Li256ELb0ELb1ELb0ELb0EEENS1_30DynamicPersistentTileSchedulerILi256ELi128ELb0ELb1ELb1EEEEEEEEEvNT_6ParamsE --------------------------
	.section	.nv.info._ZN7cutlass13device_kernelIN5flash11enable_sm90INS1_16FlashAttnFwdSm90INS1_25CollectiveMainloopFwdSm90ILi2EN4cute5tupleIJNS5_1CILi1EEES8_S8_EEENS6_IJNS7_ILi128EEENS7_ILi96EEENS7_ILi64EEEEEELi256ENS_10bfloat16_tEfNS_4arch4Sm90ELb0ELb1ELb1ELb0ELb0ELb0ELb1ELb1ELb0ELb1ELb0ELb0EEENS1_21CollectiveEpilogueFwdINS6_IJSA_NS7_ILi256EEESB_EEES9_SE_SG_Li256ELb0ELb1ELb0ELb0EEENS1_30DynamicPersistentTileSchedulerILi256ELi128ELb0ELb1ELb1EEEEEEEEEvNT_6ParamsE,"",@"SHT_CUDA_INFO"
	.sectionflags	@""
	.align	4


	//----- nvinfo : EIATTR_CUDA_API_VERSION
	.align		4
        /*0000*/ 	.byte	0x04, 0x37
        /*0002*/ 	.short	(.L_204 - .L_203)
.L_203:
        /*0004*/ 	.word	0x00000082


	//----- nvinfo : EIATTR_KPARAM_INFO
	.align		4
.L_204:
        /*0008*/ 	.byte	0x04, 0x17
        /*000a*/ 	.short	(.L_206 - .L_205)
.L_205:
        /*000c*/ 	.word	0x00000000
        /*0010*/ 	.short	0x0000
        /*0012*/ 	.short	0x0000
        /*0014*/ 	.byte	0x00, 0xf0, 0x01, 0x2e


	//----- nvinfo : EIATTR_SPARSE_MMA_MASK
	.align		4
.L_206:
        /*0018*/ 	.byte	0x03, 0x50
        /*001a*/ 	.short	0x0000


	//----- nvinfo : EIATTR_MAXREG_COUNT
	.align		4
        /*001c*/ 	.byte	0x03, 0x1b
        /*001e*/ 	.short	0x00a8


	//----- nvinfo : EIATTR_MERCURY_ISA_VERSION
	.align		4
        /*0020*/ 	.byte	0x03, 0x5f
        /*0022*/ 	.short	0x0101


	//----- nvinfo : EIATTR_VRC_CTA_INIT_COUNT
	.align		4
        /*0024*/ 	.byte	0x02, 0x4a
	.zero		1
	.zero		1


	//----- nvinfo : EIATTR_EXIT_INSTR_OFFSETS
	.align		4
        /*0028*/ 	.byte	0x04, 0x1c
        /*002a*/ 	.short	(.L_208 - .L_207)


	//   ....[0]....
.L_207:
        /*002c*/ 	.word	0x00000010


	//----- nvinfo : EIATTR_MAX_THREADS
	.align		4
.L_208:
        /*0030*/ 	.byte	0x04, 0x05
        /*0032*/ 	.short	(.L_210 - .L_209)
.L_209:
        /*0034*/ 	.word	0x00000180
        /*0038*/ 	.word	0x00000001
        /*003c*/ 	.word	0x00000001


	//----- nvinfo : EIATTR_CBANK_PARAM_SIZE
	.align		4
.L_210:
        /*0040*/ 	.byte	0x03, 0x19
        /*0042*/ 	.short	0x0b80


	//----- nvinfo : EIATTR_PARAM_CBANK
	.align		4
        /*0044*/ 	.byte	0x04, 0x0a
        /*0046*/ 	.short	(.L_212 - .L_211)
	.align		4
.L_211:
        /*0048*/ 	.word	index@(.nv.constant0._ZN7cutlass13device_kernelIN5flash11enable_sm90INS1_16FlashAttnFwdSm90INS1_25CollectiveMainloopFwdSm90ILi2EN4cute5tupleIJNS5_1CILi1EEES8_S8_EEENS6_IJNS7_ILi128EEENS7_ILi96EEENS7_ILi64EEEEEELi256ENS_10bfloat16_tEfNS_4arch4Sm90ELb0ELb1ELb1ELb0ELb0ELb0ELb1ELb1ELb0ELb1ELb0ELb0EEENS1_21CollectiveEpilogueFwdINS6_IJSA_NS7_ILi256EEESB_EEES9_SE_SG_Li256ELb0ELb1ELb0ELb0EEENS1_30DynamicPersistentTileSchedulerILi256ELi128ELb0ELb1ELb1EEEEEEEEEvNT_6ParamsE)
        /*004c*/ 	.short	0x0380
        /*004e*/ 	.short	0x0b80


	//----- nvinfo : EIATTR_SW_WAR
	.align		4
.L_212:
        /*0050*/ 	.byte	0x04, 0x36
        /*0052*/ 	.short	(.L_214 - .L_213)
.L_213:
        /*0054*/ 	.word	0x00000008
.L_214:


//--------------------- .nv.info._ZN7cutlass13device_kernelIN5flash11enable_sm90INS1_16FlashAttnFwdSm90INS1_25CollectiveMainloopFwdSm90ILi2EN4cute5tupleIJNS5_1CILi1EEES8_S8_EEENS6_IJNS7_ILi128EEENS7_ILi96EEENS7_ILi64EEEEEELi256ENS_10bfloat16_tEfNS_4arch4Sm90ELb0ELb1ELb1ELb1ELb0ELb0ELb0ELb1ELb0ELb1ELb0ELb0EEENS1_21CollectiveEpilogueFwdINS6_IJSA_NS7_ILi256EEESB_EEES9_SE_SG_Li256ELb1ELb1ELb0ELb0EEENS1_36VarlenDynamicPersistentTileSchedulerILi128ELi96ELi256ELi128ELb0ELb1ELb1ELb1ELb0ELb1EEEEEEEEEvNT_6ParamsE --------------------------
	.section	.nv.info._ZN7cutlass13device_kernelIN5flash11enable_sm90INS1_16FlashAttnFwdSm90INS1_25CollectiveMainloopFwdSm90ILi2EN4cute5tupleIJNS5_1CILi1EEES8_S8_EEENS6_IJNS7_ILi128EEENS7_ILi96EEENS7_ILi64EEEEEELi256ENS_10bfloat16_tEfNS_4arch4Sm90ELb0ELb1ELb1ELb1ELb0ELb0ELb0ELb1ELb0ELb1ELb0ELb0EEENS1_21CollectiveEpilogueFwdINS6_IJSA_NS7_ILi256EEESB_EEES9_SE_SG_Li256ELb1ELb1ELb0ELb0EEENS1_36VarlenDynamicPersistentTileSchedulerILi128ELi96ELi256ELi128ELb0ELb1ELb1ELb1ELb0ELb1EEEEEEEEEvNT_6ParamsE,"",@"SHT_CUDA_INFO"
	.sectionflags	@""
	.align	4


	//----- nvinfo : EIATTR_CUDA_API_VERSION
	.align		4
        /*0000*/ 	.byte	0x04, 0x37
        /*0002*/ 	.short	(.L_216 - .L_215)
.L_215:
        /*0004*/ 	.word	0x00000082


	//----- nvinfo : EIATTR_KPARAM_INFO
	.align		4
.L_216:
        /*0008*/ 	.byte	0x04, 0x17
        /*000a*/ 	.short	(.L_218 - .L_217)
.L_217:
        /*000c*/ 	.word	0x00000000
        /*0010*/ 	.short	0x0000
        /*0012*/ 	.short	0x0000
        /*0014*/ 	.byte	0x00, 0xf0, 0x01, 0x2a


	//----- nvinfo : EIATTR_SPARSE_MMA_MASK
	.align		4
.L_218:
        /*0018*/ 	.byte	0x03, 0x50
        /*001a*/ 	.short	0x0000


	//----- nvinfo : EIATTR_MAXREG_COUNT
	.align		4
        /*001c*/ 	.byte	0x03, 0x1b
        /*001e*/ 	.short	0x00a8


	//----- nvinfo : EIATTR_MERCURY_ISA_VERSION
	.align		4
        /*0020*/ 	.byte	0x03, 0x5f
        /*0022*/ 	.short	0x0101


	//----- nvinfo : EIATTR_VRC_CTA_INIT_COUNT
	.align		4
        /*0024*/ 	.byte	0x02, 0x4a
	.zero		1
	.zero		1


	//----- nvinfo : EIATTR_EXIT_INSTR_OFFSETS
	.align		4
        /*0028*/ 	.byte	0x04, 0x1c
        /*002a*/ 	.short	(.L_220 - .L_219)


	//   ....[0]....
.L_219:
        /*002c*/ 	.word	0x00000010


	//----- nvinfo : EIATTR_MAX_THREADS
	.align		4
.L_220:
        /*0030*/ 	.byte	0x04, 0x05
        /*0032*/ 	.short	(.L_222 - .L_221)
.L_221:
        /*0034*/ 	.word	0x00000180
        /*0038*/ 	.word	0x00000001
        /*003c*/ 	.word	0x00000001


	//----- nvinfo : EIATTR_CBANK_PARAM_SIZE
	.align		4
.L_222:
        /*0040*/ 	.byte	0x03, 0x19
        /*0042*/ 	.short	0x0a80


	//----- nvinfo : EIATTR_PARAM_CBANK
	.align		4
        /*0044*/ 	.byte	0x04, 0x0a
        /*0046*/ 	.short	(.L_224 - .L_223)
	.align		4
.L_223:
        /*0048*/ 	.word	index@(.nv.constant0._ZN7cutlass13device_kernelIN5flash11enable_sm90INS1_16FlashAttnFwdSm90INS1_25CollectiveMainloopFwdSm90ILi2EN4cute5tupleIJNS5_1CILi1EEES8_S8_EEENS6_IJNS7_ILi128EEENS7_ILi96EEENS7_ILi64EEEEEELi256ENS_10bfloat16_tEfNS_4arch4Sm90ELb0ELb1ELb1ELb1ELb0ELb0ELb0ELb1ELb0ELb1ELb0ELb0EEENS1_21CollectiveEpilogueFwdINS6_IJSA_NS7_ILi256EEESB_EEES9_SE_SG_Li256ELb1ELb1ELb0ELb0EEENS1_36VarlenDynamicPersistentTileSchedulerILi128ELi96ELi256ELi128ELb0ELb1ELb1ELb1ELb0ELb1EEEEEEEEEvNT_6ParamsE)
        /*004c*/ 	.short	0x0380
        /*004e*/ 	.short	0x0a80


	//----- nvinfo : EIATTR_SW_WAR
	.align		4
.L_224:
        /*0050*/ 	.byte	0x04, 0x36
        /*0052*/ 	.short	(.L_226 - .L_225)
.L_225:
        /*0054*/ 	.word	0x00000008
.L_226:


//--------------------- .nv.info._ZN7cutlass13device_kernelIN5flash11enable_sm90INS1_16FlashAttnFwdSm90INS1_25CollectiveMainloopFwdSm90ILi2EN4cute5tupleIJNS5_1CILi1EEES8_S8_EEENS6_IJNS7_ILi128EEENS7_ILi96EEENS7_ILi64EEEEEELi256ENS_10bfloat16_tEfNS_4arch4Sm90ELb0ELb1ELb1ELb1ELb0ELb1ELb0ELb1ELb0ELb1ELb0ELb0EEENS1_21CollectiveEpilogueFwdINS6_IJSA_NS7_ILi256EEESB_EEES9_SE_SG_Li256ELb1ELb1ELb0ELb0EEENS1_36VarlenDynamicPersistentTileSchedulerILi128ELi96ELi256ELi128ELb0ELb1ELb1ELb1ELb0ELb1EEEEEEEEEvNT_6ParamsE --------------------------
	.section	.nv.info._ZN7cutlass13device_kernelIN5flash11enable_sm90INS1_16FlashAttnFwdSm90INS1_25CollectiveMainloopFwdSm90ILi2EN4cute5tupleIJNS5_1CILi1EEES8_S8_EEENS6_IJNS7_ILi128EEENS7_ILi96EEENS7_ILi64EEEEEELi256ENS_10bfloat16_tEfNS_4arch4Sm90ELb0ELb1ELb1ELb1ELb0ELb1ELb0ELb1ELb0ELb1ELb0ELb0EEENS1_21CollectiveEpilogueFwdINS6_IJSA_NS7_ILi256EEESB_EEES9_SE_SG_Li256ELb1ELb1ELb0ELb0EEENS1_36VarlenDynamicPersistentTileSchedulerILi128ELi96ELi256ELi128ELb0ELb1ELb1ELb1ELb0ELb1EEEEEEEEEvNT_6ParamsE,"",@"SHT_CUDA_INFO"
	.sectionflags	@""
	.align	4


	//----- nvinfo : EIATTR_CUDA_API_VERSION
	.align		4
        /*0000*/ 	.byte	0x04, 0x37
        /*0002*/ 	.short	(.L_228 - .L_227)
.L_227:
        /*0004*/ 	.word	0x00000082


	//----- nvinfo : EIATTR_KPARAM_INFO
	.align		4
.L_228:
        /*0008*/ 	.byte	0x04, 0x17
        /*000a*/ 	.short	(.L_230 - .L_229)
.L_229:
        /*000c*/ 	.word	0x00000000
        /*0010*/ 	.short	0x0000
        /*0012*/ 	.short	0x0000
        /*0014*/ 	.byte	0x00, 0xf0, 0x01, 0x2a


	//----- nvinfo : EIATTR_SPARSE_MMA_MASK
	.align		4
.L_230:
        /*0018*/ 	.byte	0x03, 0x50
        /*001a*/ 	.short	0x0000


	//----- nvinfo : EIATTR_MAXREG_COUNT
	.align		4
        /*001c*/ 	.byte	0x03, 0x1b
        /*001e*/ 	.short	0x00a8


	//----- nvinfo : EIATTR_MERCURY_ISA_VERSION
	.align		4
        /*0020*/ 	.byte	0x03, 0x5f
        /*0022*/ 	.short	0x0101


	//----- nvinfo : EIATTR_VRC_CTA_INIT_COUNT
	.align		4
        /*0024*/ 	.byte	0x02, 0x4a
	.zero		1
	.zero		1


	//----- nvinfo : EIATTR_EXIT_INSTR_OFFSETS
	.align		4
        /*0028*/ 	.byte	0x04, 0x1c
        /*002a*/ 	.short	(.L_232 - .L_231)


	//   ....[0]....
.L_231:
        /*002c*/ 	.word	0x00000010


	//----- nvinfo : EIATTR_MAX_THREADS
	.align		4
.L_232:
        /*0030*/ 	.byte	0x04, 0x05
        /*0032*/ 	.short	(.L_234 - .L_233)
.L_233:
        /*0034*/ 	.word	0x00000180
        /*0038*/ 	.word	0x00000001
        /*003c*/ 	.word	0x00000001


	//----- nvinfo : EIATTR_CBANK_PARAM_SIZE
	.align		4
.L_234:
        /*0040*/ 	.byte	0x03, 0x19
        /*0042*/ 	.short	0x0a80


	//----- nvinfo : EIATTR_PARAM_CBANK
	.align		4
        /*0044*/ 	.byte	0x04, 0x0a
        /*0046*/ 	.short	(.L_236 - .L_235)
	.align		4
.L_235:
        /*0048*/ 	.word	index@(.nv.constant0._ZN7cutlass13device_kernelIN5flash11enable_sm90INS1_16FlashAttnFwdSm90INS1_25CollectiveMainloopFwdSm90ILi2EN4cute5tupleIJNS5_1CILi1EEES8_S8_EEENS6_IJNS7_ILi128EEENS7_ILi96EEENS7_ILi64EEEEEELi256ENS_10bfloat16_tEfNS_4arch4Sm90ELb0ELb1ELb1ELb1ELb0ELb1ELb0ELb1ELb0ELb1ELb0ELb0EEENS1_21CollectiveEpilogueFwdINS6_IJSA_NS7_ILi256EEESB_EEES9_SE_SG_Li256ELb1ELb1ELb0ELb0EEENS1_36VarlenDynamicPersistentTileSchedulerILi128ELi96ELi256ELi128ELb0ELb1ELb1ELb1ELb0ELb1EEEEEEEEEvNT_6ParamsE)
        /*004c*/ 	.short	0x0380
        /*004e*/ 	.short	0x0a80


	//----- nvinfo : EIATTR_SW_WAR
	.align		4
.L_236:
        /*0050*/ 	.byte	0x04, 0x36
        /*0052*/ 	.short	(.L_238 - .L_237)
.L_237:
        /*0054*/ 	.word	0x00000008
.L_238:


//--------------------- .nv.info._ZN7cutlass13device_kernelIN5flash11enable_sm90INS1_16FlashAttnFwdSm90INS1_25CollectiveMainloopFwdSm90ILi2EN4cute5tupleIJNS5_1CILi1EEES8_S8_EEENS6_IJNS7_ILi128EEENS7_ILi96EEENS7_ILi64EEEEEELi256ENS_10bfloat16_tEfNS_4arch4Sm90ELb0ELb1ELb1ELb1ELb0ELb0ELb1ELb1ELb0ELb1ELb0ELb0EEENS1_21CollectiveEpilogueFwdINS6_IJSA_NS7_ILi256EEESB_EEES9_SE_SG_Li256ELb1ELb1ELb0ELb0EEENS1_36VarlenDynamicPersistentTileSchedulerILi128ELi96ELi256ELi128ELb0ELb1ELb1ELb1ELb0ELb1EEEEEEEEEvNT_6ParamsE --------------------------
	.section	.nv.info._ZN7cutlass13device_kernelIN5flash11enable_sm90INS1_16FlashAttnFwdSm90INS1_25CollectiveMainloopFwdSm90ILi2EN4cute5tupleIJNS5_1CILi1EEES8_S8_EEENS6_IJNS7_ILi128EEENS7_ILi96EEENS7_ILi64EEEEEELi256ENS_10bfloat16_tEfNS_4arch4Sm90ELb0ELb1ELb1ELb1ELb0ELb0ELb1ELb1ELb0ELb1ELb0ELb0EEENS1_21CollectiveEpilogueFwdINS6_IJSA_NS7_ILi256EEESB_EEES9_SE_SG_Li256ELb1ELb1ELb0ELb0EEENS1_36VarlenDynamicPersistentTileSchedulerILi128ELi96ELi256ELi128ELb0ELb1ELb1ELb1ELb0ELb1EEEEEEEEEvNT_6ParamsE,"",@"SHT_CUDA_INFO"
	.sectionflags	@""
	.align	4


	//----- nvinfo : EIATTR_CUDA_API_VERSION
	.align		4
        /*0000*/ 	.byte	0x04, 0x37
        /*0002*/ 	.short	(.L_240 - .L_239)
.L_239:
        /*0004*/ 	.word	0x00000082


	//----- nvinfo : EIATTR_KPARAM_INFO
	.align		4
.L_240:
        /*0008*/ 	.byte	0x04, 0x17
        /*000a*/ 	.short	(.L_242 - .L_241)
.L_241:
        /*000c*/ 	.word	0x00000000
        /*0010*/ 	.short	0x0000
        /*0012*/ 	.short	0x0000
        /*0014*/ 	.byte	0x00, 0xf0, 0x01, 0x2e


	//----- nvinfo : EIATTR_SPARSE_MMA_MASK
	.align		4
.L_242:
        /*0018*/ 	.byte	0x03, 0x50
        /*001a*/ 	.short	0x0000


	//----- nvinfo : EIATTR_MAXREG_COUNT
	.align		4
        /*001c*/ 	.byte	0x03, 0x1b
        /*001e*/ 	.short	0x00a8


	//----- nvinfo : EIATTR_MERCURY_ISA_VERSION
	.align		4
        /*0020*/ 	.byte	0x03, 0x5f
        /*0022*/ 	.short	0x0101


	//----- nvinfo : EIATTR_VRC_CTA_INIT_COUNT
	.align		4
        /*0024*/ 	.byte	0x02, 0x4a
	.zero		1
	.zero		1


	//----- nvinfo : EIATTR_EXIT_INSTR_OFFSETS
	.align		4
        /*0028*/ 	.byte	0x04, 0x1c
        /*002a*/ 	.short	(.L_244 - .L_243)


	//   ....[0]....
.L_243:
        /*002c*/ 	.word	0x00000010


	//----- nvinfo : EIATTR_MAX_THREADS
	.align		4
.L_244:
        /*0030*/ 	.byte	0x04, 0x05
        /*0032*/ 	.short	(.L_246 - .L_245)
.L_245:
        /*0034*/ 	.word	0x00000180
        /*0038*/ 	.word	0x00000001
        /*003c*/ 	.word	0x00000001


	//----- nvinfo : EIATTR_CBANK_PARAM_SIZE
	.align		4
.L_246:
        /*0040*/ 	.byte	0x03, 0x19
        /*0042*/ 	.short	0x0b80


	//----- nvinfo : EIATTR_PARAM_CBANK
	.align		4
        /*0044*/ 	.byte	0x04, 0x0a
        /*0046*/ 	.short	(.L_248 - .L_247)
	.align		4
.L_247:
        /*0048*/ 	.word	index@(.nv.constant0._ZN7cutlass13device_kernelIN5flash11enable_sm90INS1_16FlashAttnFwdSm90INS1_25CollectiveMainloopFwdSm90ILi2EN4cute5tupleIJNS5_1CILi1EEES8_S8_EEENS6_IJNS7_ILi128EEENS7_ILi96EEENS7_ILi64EEEEEELi256ENS_10bfloat16_tEfNS_4arch4Sm90ELb0ELb1ELb1ELb1ELb0ELb0ELb1ELb1ELb0ELb1ELb0ELb0EEENS1_21CollectiveEpilogueFwdINS6_IJSA_NS7_ILi256EEESB_EEES9_SE_SG_Li256ELb1ELb1ELb0ELb0EEENS1_36VarlenDynamicPersistentTileSchedulerILi128ELi96ELi256ELi128ELb0ELb1ELb1ELb1ELb0ELb1EEEEEEEEEvNT_6ParamsE)
        /*004c*/ 	.short	0x0380
        /*004e*/ 	.short	0x0b80


	//----- nvinfo : EIATTR_SW_WAR
	.align		4
.L_248:
        /*0050*/ 	.byte	0x04, 0x36
        /*0052*/ 	.short	(.L_250 - .L_249)
.L_249:
        /*0054*/ 	.word	0x00000008
.L_250:


//--------------------- .nv.info._ZN7cutlass13device_kernelIN5flash11enable_sm90INS1_16FlashAttnFwdSm90INS1_25CollectiveMainloopFwdSm90ILi2EN4cute5tupleIJNS5_1CILi1EEES8_S8_EEENS6_IJNS7_ILi128EEENS7_ILi96EEENS7_ILi64EEEEEELi256ENS_10bfloat16_tEfNS_4arch4Sm90ELb0ELb1ELb1ELb1ELb0ELb1ELb1ELb1ELb0ELb1ELb0ELb0EEENS1_21CollectiveEpilogueFwdINS6_IJSA_NS7_ILi256EEESB_EEES9_SE_SG_Li256ELb1ELb1ELb0ELb0EEENS1_36VarlenDynamicPersistentTileSchedulerILi128ELi96ELi256ELi128ELb0ELb1ELb1ELb1ELb0ELb1EEEEEEEEEvNT_6ParamsE --------------------------
	.section	.nv.info._ZN7cutlass13device_kernelIN5flash11enable_sm90INS1_16FlashAttnFwdSm90INS1_25CollectiveMainloopFwdSm90ILi2EN4cute5tupleIJNS5_1CILi1EEES8_S8_EEENS6_IJNS7_ILi128EEENS7_ILi96EEENS7_ILi64EEEEEELi256ENS_10bfloat16_tEfNS_4arch4Sm90ELb0ELb1ELb1ELb1ELb0ELb1ELb1ELb1ELb0ELb1ELb0ELb0EEENS1_21CollectiveEpilogueFwdINS6_IJSA_NS7_ILi256EEESB_EEES9_SE_SG_Li256ELb1ELb1ELb0ELb0EEENS1_36VarlenDynamicPersistentTileSchedulerILi128ELi96ELi256ELi128ELb0ELb1ELb1ELb1ELb0ELb1EEEEEEEEEvNT_6ParamsE,"",@"SHT_CUDA_INFO"
	.sectionflags	@""
	.align	4


	//----- nvinfo : EIATTR_CUDA_API_VERSION
	.align		4
        /*0000*/ 	.byte	0x04, 0x37
        /*0002*/ 	.short	(.L_252 - .L_251)
.L_251:
        /*0004*/ 	.word	0x00000082


	//----- nvinfo : EIATTR_KPARAM_INFO
	.align		4
.L_252:
        /*0008*/ 	.byte	0x04, 0x17
        /*000a*/ 	.short	(.L_254 - .L_253)
.L_253:
        /*000c*/ 	.word	0x00000000
        /*0010*/ 	.short	0x0000
        /*0012*/ 	.short	0x0000
        /*0014*/ 	.byte	0x00, 0xf0, 0x01, 0x2e


	//----- nvinfo : EIATTR_SPARSE_MMA_MASK
	.align		4
.L_254:
        /*0018*/ 	.byte	0x03, 0x50
        /*001a*/ 	.short	0x0000


	//----- nvinfo : EIATTR_MAXREG_COUNT
	.align		4
        /*001c*/ 	.byte	0x03, 0x1b
        /*001e*/ 	.short	0x00a8


	//----- nvinfo : EIATTR_MERCURY_ISA_VERSION
	.align		4
        /*0020*/ 	.byte	0x03, 0x5f
        /*0022*/ 	.short	0x0101


	//----- nvinfo : EIATTR_VRC_CTA_INIT_COUNT
	.align		4
        /*0024*/ 	.byte	0x02, 0x4a
	.zero		1
	.zero		1


	//----- nvinfo : EIATTR_EXIT_INSTR_OFFSETS
	.align		4
        /*0028*/ 	.byte	0x04, 0x1c
        /*002a*/ 	.short	(.L_256 - .L_255)


	//   ....[0]....
.L_255:
        /*002c*/ 	.word	0x00000010


	//----- nvinfo : EIATTR_MAX_THREADS
	.align		4
.L_256:
        /*0030*/ 	.byte	0x04, 0x05
        /*0032*/ 	.short	(.L_258 - .L_257)
.L_257:
        /*0034*/ 	.word	0x00000180
        /*0038*/ 	.word	0x00000001
        /*003c*/ 	.word	0x00000001


	//----- nvinfo : EIATTR_CBANK_PARAM_SIZE
	.align		4
.L_258:
        /*0040*/ 	.byte	0x03, 0x19
        /*0042*/ 	.short	0x0b80


	//----- nvinfo : EIATTR_PARAM_CBANK
	.align		4
        /*0044*/ 	.byte	0x04, 0x0a
        /*0046*/ 	.short	(.L_260 - .L_259)
	.align		4
.L_259:
        /*0048*/ 	.word	index@(.nv.constant0._ZN7cutlass13device_kernelIN5flash11enable_sm90INS1_16FlashAttnFwdSm90INS1_25CollectiveMainloopFwdSm90ILi2EN4cute5tupleIJNS5_1CILi1EEES8_S8_EEENS6_IJNS7_ILi128EEENS7_ILi96EEENS7_ILi64EEEEEELi256ENS_10bfloat16_tEfNS_4arch4Sm90ELb0ELb1ELb1ELb1ELb0ELb1ELb1ELb1ELb0ELb1ELb0ELb0EEENS1_21CollectiveEpilogueFwdINS6_IJSA_NS7_ILi256EEESB_EEES9_SE_SG_Li256ELb1ELb1ELb0ELb0EEENS1_36VarlenDynamicPersistentTileSchedulerILi128ELi96ELi256ELi128ELb0ELb1ELb1ELb1ELb0ELb1EEEEEEEEEvNT_6ParamsE)
        /*004c*/ 	.short	0x0380
        /*004e*/ 	.short	0x0b80


	//----- nvinfo : EIATTR_SW_WAR
	.align		4
.L_260:
        /*0050*/ 	.byte	0x04, 0x36
        /*0052*/ 	.short	(.L_262 - .L_261)
.L_261:
        /*0054*/ 	.word	0x00000008
.L_262:


//--------------------- .nv.info._ZN7cutlass13device_kernelIN5flash11enable_sm90INS1_16FlashAttnFwdSm90INS1_25CollectiveMainloopFwdSm90ILi2EN4cute5tupleIJNS5_1CILi1EEES8_S8_EEENS6_IJNS7_ILi128EEENS7_ILi96EEENS7_ILi64EEEEEELi256ENS_10bfloat16_tEfNS_4arch4Sm90ELb1ELb0ELb1ELb0ELb0ELb0ELb0ELb1ELb0ELb1ELb0ELb0EEENS1_21CollectiveEpilogueFwdINS6_IJSA_NS7_ILi256EEESB_EEES9_SE_SG_Li256ELb0ELb1ELb0ELb0EEENS1_30DynamicPersistentTileSchedulerILi256ELi128ELb0ELb1ELb1EEEEEEEEEvNT_6ParamsE --------------------------
	.section	.nv.info._ZN7cutlass13device_kernelIN5flash11enable_sm90INS1_16FlashAttnFwdSm90INS1_25CollectiveMainloopFwdSm90ILi2EN4cute5tupleIJNS5_1CILi1EEES8_S8_EEENS6_IJNS7_ILi128EEENS7_ILi96EEENS7_ILi64EEEEEELi256ENS_10bfloat16_tEfNS_4arch4Sm90ELb1ELb0ELb1ELb0ELb0ELb0ELb0ELb1ELb0ELb1ELb0ELb0EEENS1_21CollectiveEpilogueFwdINS6_IJSA_NS7_ILi256EEESB_EEES9_SE_SG_Li256ELb0ELb1ELb0ELb0EEENS1_30DynamicPersistentTileSchedulerILi256ELi128ELb0ELb1ELb1EEEEEEEEEvNT_6ParamsE,"",@"SHT_CUDA_INFO"
	.sectionflags	@""
	.align	4


	//----- nvinfo : EIATTR_CUDA_API_VERSION
	.align		4
        /*0000*/ 	.byte	0x04, 0x37
        /*0002*/ 	.short	(.L_264 - .L_263)
.L_263:
        /*0004*/ 	.word	0x00000082


	//----- nvinfo : EIATTR_KPARAM_INFO
	.align		4
.L_264:
        /*0008*/ 	.byte	0x04, 0x17
        /*000a*/ 	.short	(.L_266 - .L_265)
.L_265:
        /*000c*/ 	.word	0x00000000
        /*0010*/ 	.short	0x0000
        /*0012*/ 	.short	0x0000
        /*0014*/ 	.byte	0x00, 0xf0, 0x01, 0x2a


	//----- nvinfo : EIATTR_SPARSE_MMA_MASK
	.align		4
.L_266:
        /*0018*/ 	.byte	0x03, 0x50
        /*001a*/ 	.short	0x0000


	//----- nvinfo : EIATTR_MAXREG_COUNT
	.align		4
        /*001c*/ 	.byte	0x03, 0x1b
        /*001e*/ 	.short	0x00a8


	//----- nvinfo : EIATTR_MERCURY_ISA_VERSION
	.align		4
        /*0020*/ 	.byte	0x03, 0x5f
        /*0022*/ 	.short	0x0101


	//----- nvinfo : EIATTR_VRC_CTA_INIT_COUNT
	.align		4
        /*0024*/ 	.byte	0x02, 0x4a
	.zero		1
	.zero		1


	//----- nvinfo : EIATTR_EXIT_INSTR_OFFSETS
	.align		4
        /*0028*/ 	.byte	0x04, 0x1c
        /*002a*/ 	.short	(.L_268 - .L_267)


	//   ....[0]....
.L_267:
        /*002c*/ 	.word	0x00000010


	//----- nvinfo : EIATTR_MAX_THREADS
	.align		4
.L_268:
        /*0030*/ 	.byte	0x04, 0x05
        /*0032*/ 	.short	(.L_270 - .L_269)
.L_269:
        /*0034*/ 	.word	0x00000180
        /*0038*/ 	.word	0x00000001
        /*003c*/ 	.word	0x00000001


	//----- nvinfo : EIATTR_CBANK_PARAM_SIZE
	.align		4
.L_270:
        /*0040*/ 	.byte	0x03, 0x19
        /*0042*/ 	.short	0x0a80


	//----- nvinfo : EIATTR_PARAM_CBANK
	.align		4
        /*0044*/ 	.byte	0x04, 0x0a
        /*0046*/ 	.short	(.L_272 - .L_271)
	.align		4
.L_271:
        /*0048*/ 	.word	index@(.nv.constant0._ZN7cutlass13device_kernelIN5flash11enable_sm90INS1_16FlashAttnFwdSm90INS1_25CollectiveMainloopFwdSm90ILi2EN4cute5tupleIJNS5_1CILi1EEES8_S8_EEENS6_IJNS7_ILi128EEENS7_ILi96EEENS7_ILi64EEEEEELi256ENS_10bfloat16_tEfNS_4arch4Sm90ELb1ELb0ELb1ELb0ELb0ELb0ELb0ELb1ELb0ELb1ELb0ELb0EEENS1_21CollectiveEpilogueFwdINS6_IJSA_NS7_ILi256EEESB_EEES9_SE_SG_Li256ELb0ELb1ELb0ELb0EEENS1_30DynamicPersistentTileSchedulerILi256ELi128ELb0ELb1ELb1EEEEEEEEEvNT_6ParamsE)
        /*004c*/ 	.short	0x0380
        /*004e*/ 	.short	0x0a80


	//----- nvinfo : EIATTR_SW_WAR
	.align		4
.L_272:
        /*0050*/ 	.byte	0x04, 0x36
        /*0052*/ 	.short	(.L_274 - .L_273)
.L_273:
        /*0054*/ 	.word	0x00000008
.L_274:


//--------------------- .nv.info._ZN7cutlass13device_kernelIN5flash11enable_sm90INS1_16FlashAttnFwdSm90INS1_25CollectiveMainloopFwdSm90ILi2EN4cute5tupleIJNS5_1CILi1EEES8_S8_EEENS6_IJNS7_ILi128EEENS7_ILi96EEENS7_ILi64EEEEEELi256ENS_10bfloat16_tEfNS_4arch4Sm90ELb1ELb0ELb1ELb0ELb0ELb0ELb1ELb1ELb0ELb1ELb0ELb0EEENS1_21CollectiveEpilogueFwdINS6_IJSA_NS7_ILi256EEESB_EEES9_SE_SG_Li256ELb0ELb1ELb0ELb0EEENS1_30DynamicPersistentTileSchedulerILi256ELi128ELb0ELb1ELb1EEEEEEEEEvNT_6ParamsE --------------------------
	.section	.nv.info._ZN7cutlass13device_kernelIN5flash11enable_sm90INS1_16FlashAttnFwdSm90INS1_25CollectiveMainloopFwdSm90ILi2EN4cute5tupleIJNS5_1CILi1EEES8_S8_EEENS6_IJNS7_ILi128EEENS7_ILi96EEENS7_ILi64EEEEEELi256ENS_10bfloat16_tEfNS_4arch4Sm90ELb1ELb0ELb1ELb0ELb0ELb0ELb1ELb1ELb0ELb1ELb0ELb0EEENS1_21CollectiveEpilogueFwdINS6_IJSA_NS7_ILi256EEESB_EEES9_SE_SG_Li256ELb0ELb1ELb0ELb0EEENS1_30DynamicPersistentTileSchedulerILi256ELi128ELb0ELb1ELb1EEEEEEEEEvNT_6ParamsE,"",@"SHT_CUDA_INFO"
	.sectionflags	@""
	.align	4


	//----- nvinfo : EIATTR_CUDA_API_VERSION
	.align		4
        /*0000*/ 	.byte	0x04, 0x37
        /*0002*/ 	.short	(.L_276 - .L_275)
.L_275:
        /*0004*/ 	.word	0x00000082


	//----- nvinfo : EIATTR_KPARAM_INFO
	.align		4
.L_276:
        /*0008*/ 	.byte	0x04, 0x17
        /*000a*/ 	.short	(.L_278 - .L_277)
.L_277:
        /*000c*/ 	.word	0x00000000
        /*0010*/ 	.short	0x0000
        /*0012*/ 	.short	0x0000
        /*0014*/ 	.byte	0x00, 0xf0, 0x01, 0x2e


	//----- nvinfo : EIATTR_SPARSE_MMA_MASK
	.align		4
.L_278:
        /*0018*/ 	.byte	0x03, 0x50
        /*001a*/ 	.short	0x0000


	//----- nvinfo : EIATTR_MAXREG_COUNT
	.align		4
        /*001c*/ 	.byte	0x03, 0x1b
        /*001e*/ 	.short	0x00a8


	//----- nvinfo : EIATTR_MERCURY_ISA_VERSION
	.align		4
        /*0020*/ 	.byte	0x03, 0x5f
        /*0022*/ 	.short	0x0101


	//----- nvinfo : EIATTR_VRC_CTA_INIT_COUNT
	.align		4
        /*0024*/ 	.byte	0x02, 0x4a
	.zero		1
	.zero		1


	//----- nvinfo : EIATTR_EXIT_INSTR_OFFSETS
	.align		4
        /*0028*/ 	.byte	0x04, 0x1c
        /*002a*/ 	.short	(.L_280 - .L_279)


	//   ....[0]....
.L_279:
        /*002c*/ 	.word	0x00000010


	//----- nvinfo : EIATTR_MAX_THREADS
	.align		4
.L_280:
        /*0030*/ 	.byte	0x04, 0x05
        /*0032*/ 	.short	(.L_282 - .L_281)
.L_281:
        /*0034*/ 	.word	0x00000180
        /*0038*/ 	.word	0x00000001
        /*003c*/ 	.word	0x00000001


	//----- nvinfo : EIATTR_CBANK_PARAM_SIZE
	.align		4
.L_282:
        /*0040*/ 	.byte	0x03, 0x19
        /*0042*/ 	.short	0x0b80


	//----- nvinfo : EIATTR_PARAM_CBANK
	.align		4
        /*0044*/ 	.byte	0x04, 0x0a
        /*0046*/ 	.short	(.L_284 - .L_283)
	.align		4
.L_283:
        /*0048*/ 	.word	index@(.nv.constant0._ZN7cutlass13device_kernelIN5flash11enable_sm90INS1_16FlashAttnFwdSm90INS1_25CollectiveMainloopFwdSm90ILi2EN4cute5tupleIJNS5_1CILi1EEES8_S8_EEENS6_IJNS7_ILi128EEENS7_ILi96EEENS7_ILi64EEEEEELi256ENS_10bfloat16_tEfNS_4arch4Sm90ELb1ELb0ELb1ELb0ELb0ELb0ELb1ELb1ELb0ELb1ELb0ELb0EEENS1_21CollectiveEpilogueFwdINS6_IJSA_NS7_ILi256EEESB_EEES9_SE_SG_Li256ELb0ELb1ELb0ELb0EEENS1_30DynamicPersistentTileSchedulerILi256ELi128ELb0ELb1ELb1EEEEEEEEEvNT_6ParamsE)
        /*004c*/ 	.short	0x0380
        /*004e*/ 	.short	0x0b80


	//----- nvinfo : EIATTR_SW_WAR
	.align		4
.L_284:
        /*0050*/ 	.byte	0x04, 0x36
        /*0052*/ 	.short	(.L_286 - .L_285)
.L_285:
        /*0054*/ 	.word	0x00000008
.L_286:


//--------------------- .nv.info._ZN7cutlass13device_kernelIN5flash11enable_sm90INS1_16FlashAttnFwdSm90INS1_25CollectiveMainloopFwdSm90ILi2EN4cute5tupleIJNS5_1CILi1EEES8_S8_EEENS6_IJNS7_ILi128EEENS7_ILi96EEENS7_ILi64EEEEEELi256ENS_10bfloat16_tEfNS_4arch4Sm90ELb1ELb0ELb1ELb1ELb0ELb0ELb0ELb1ELb0ELb1ELb0ELb0EEENS1_21CollectiveEpilogueFwdINS6_IJSA_NS7_ILi256EEESB_EEES9_SE_SG_Li256ELb1ELb1ELb0ELb0EEENS1_36VarlenDynamicPersistentTileSchedulerILi128ELi96ELi256ELi128ELb0ELb1ELb1ELb1ELb1ELb1EEEEEEEEEvNT_6ParamsE --------------------------
	.section	.nv.info._ZN7cutlass13device_kernelIN5flash11enable_sm90INS1_16FlashAttnFwdSm90INS1_25CollectiveMainloopFwdSm90ILi2EN4cute5tupleIJNS5_1CILi1EEES8_S8_EEENS6_IJNS7_ILi128EEENS7_ILi96EEENS7_ILi64EEEEEELi256ENS_10bfloat16_tEfNS_4arch4Sm90ELb1ELb0ELb1ELb1ELb0ELb0ELb0ELb1ELb0ELb1ELb0ELb0EEENS1_21CollectiveEpilogueFwdINS6_IJSA_NS7_ILi256EEESB_EEES9_SE_SG_Li256ELb1ELb1ELb0ELb0EEENS1_36VarlenDynamicPersistentTileSchedulerILi128ELi96ELi256ELi128ELb0ELb1ELb1ELb1ELb1ELb1EEEEEEEEEvNT_6ParamsE,"",@"SHT_CUDA_INFO"
	.sectionflags	@""
	.align	4


	//----- nvinfo : EIATTR_CUDA_API_VERSION
	.align		4
        /*0000*/ 	.byte	0x04, 0x37
        /*0002*/ 	.short	(.L_288 - .L_287)
.L_287:
        /*0004*/ 	.word	0x00000082


	//----- nvinfo : EIATTR_KPARAM_INFO
	.align		4
.L_288:
        /*0008*/ 	.byte	0x04, 0x17
        /*000a*/ 	.short	(.L_290 - .L_289)
.L_289:
        /*000c*/ 	.word	0x00000000
        /*0010*/ 	.short	0x0000
        /*0012*/ 	.short	0x0000
        /*0014*/ 	.byte	0x00, 0xf0, 0x01, 0x2a


	//----- nvinfo : EIATTR_SPARSE_MMA_MASK
	.align		4
.L_290:
        /*0018*/ 	.byte	0x03, 0x50
        /*001a*/ 	.short	0x0000


	//----- nvinfo : EIATTR_MAXREG_COUNT
	.align		4
        /*001c*/ 	.byte	0x03, 0x1b
        /*001e*/ 	.short	0x00a8


	//----- nvinfo : EIATTR_MERCURY_ISA_VERSION
	.align		4
        /*0020*/ 	.byte	0x03, 0x5f
        /*0022*/ 	.short	0x0101


	//----- nvinfo : EIATTR_VRC_CTA_INIT_COUNT
	.align		4
        /*0024*/ 	.byte	0x02, 0x4a
	.zero		1
	.zero		1


	//----- nvinfo : EIATTR_EXIT_INSTR_OFFSETS
	.align		4
        /*0028*/ 	.byte	0x04, 0x1c
        /*002a*/ 	.short	(.L_292 - .L_291)


	//   ....[0]....
.L_291:
        /*002c*/ 	.word	0x00000010


	//----- nvinfo : EIATTR_MAX_THREADS
	.align		4
.L_292:
        /*0030*/ 	.byte	0x04, 0x05
        /*0032*/ 	.short	(.L_294 - .L_293)
.L_293:
        /*0034*/ 	.word	0x00000180
        /*0038*/ 	.word	0x00000001
        /*003c*/ 	.word	0x00000001


	//----- nvinfo : EIATTR_CBANK_PARAM_SIZE
	.align		4
.L_294:
        /*0040*/ 	.byte	0x03, 0x19
        /*0042*/ 	.short	0x0a80


	//----- nvinfo : EIATTR_PARAM_CBANK
	.align		4
        /*0044*/ 	.byte	0x04, 0x0a
        /*0046*/ 	.short	(.L_296 - .L_295)
	.align		4
.L_295:
        /*0048*/ 	.word	index@(.nv.constant0._ZN7cutlass13device_kernelIN5flash11enable_sm90INS1_16FlashAttnFwdSm90INS1_25CollectiveMainloopFwdSm90ILi2EN4cute5tupleIJNS5_1CILi1EEES8_S8_EEENS6_IJNS7_ILi128EEENS7_ILi96EEENS7_ILi64EEEEEELi256ENS_10bfloat16_tEfNS_4arch4Sm90ELb1ELb0ELb1ELb1ELb0ELb0ELb0ELb1ELb0ELb1ELb0ELb0EEENS1_21CollectiveEpilogueFwdINS6_IJSA_NS7_ILi256EEESB_EEES9_SE_SG_Li256ELb1ELb1ELb0ELb0EEENS1_36VarlenDynamicPersistentTileSchedulerILi128ELi96ELi256ELi128ELb0ELb1ELb1ELb1ELb1ELb1EEEEEEEEEvNT_6ParamsE)
        /*004c*/ 	.short	0x0380
        /*004e*/ 	.short	0x0a80


	//----- nvinfo : EIATTR_SW_WAR
	.align		4
.L_296:
        /*0050*/ 	.byte	0x04, 0x36
        /*0052*/ 	.short	(.L_298 - .L_297)
.L_297:
        /*0054*/ 	.word	0x00000008
.L_298:


//--------------------- .nv.info._ZN7cutlass13device_kernelIN5flash11enable_sm90INS1_16FlashAttnFwdSm90INS1_25CollectiveMainloopFwdSm90ILi2EN4cute5tupleIJNS5_1CILi1EEES8_S8_EEENS6_IJNS7_ILi128EEENS7_ILi96EEENS7_ILi64EEEEEELi256ENS_10bfloat16_tEfNS_4arch4Sm90ELb1ELb0ELb1ELb1ELb0ELb1ELb0ELb1ELb0ELb1ELb0ELb0EEENS1_21CollectiveEpilogueFwdINS6_IJSA_NS7_ILi256EEESB_EEES9_SE_SG_Li256ELb1ELb1ELb0ELb0EEENS1_36VarlenDynamicPersistentTileSchedulerILi128ELi96ELi256ELi128ELb0ELb1ELb1ELb1ELb1ELb1EEEEEEEEEvNT_6ParamsE --------------------------
	.section	.nv.info._ZN7cutlass13device_kernelIN5flash11enable_sm90INS1_16FlashAttnFwdSm90INS1_25CollectiveMainloopFwdSm90ILi2EN4cute5tupleIJNS5_1CILi1EEES8_S8_EEENS6_IJNS7_ILi128EEENS7_ILi96EEENS7_ILi64EEEEEELi256ENS_10bfloat16_tEfNS_4arch4Sm90ELb1ELb0ELb1ELb1ELb0ELb1ELb0ELb1ELb0ELb1ELb0ELb0EEENS1_21CollectiveEpilogueFwdINS6_IJSA_NS7_ILi256EEESB_EEES9_SE_SG_Li256ELb1ELb1ELb0ELb0EEENS1_36VarlenDynamicPersistentTileSchedulerILi128ELi96ELi256ELi128ELb0ELb1ELb1ELb1ELb1ELb1EEEEEEEEEvNT_6ParamsE,"",@"SHT_CUDA_INFO"
	.sectionflags	@""
	.align	4


	//----- nvinfo : EIATTR_CUDA_API_VERSION
	.align		4
        /*0000*/ 	.byte	0x04, 0x37
        /*0002*/ 	.short	(.L_300 - .L_299)
.L_299:
        /*0004*/ 	.word	0x00000082


	//----- nvinfo : EIATTR_KPARAM_INFO
	.align		4
.L_300:
        /*0008*/ 	.byte	0x04, 0x17
        /*000a*/ 	.short	(.L_302 - .L_301)
.L_301:
        /*000c*/ 	.word	0x00000000
        /*0010*/ 	.short	0x0000
        /*0012*/ 	.short	0x0000
        /*0014*/ 	.byte	0x00, 0xf0, 0x01, 0x2a


	//----- nvinfo : EIATTR_SPARSE_MMA_MASK
	.align		4
.L_302:
        /*0018*/ 	.byte	0x03, 0x50
        /*001a*/ 	.short	0x0000


	//----- nvinfo : EIATTR_MAXREG_COUNT
	.align		4
        /*001c*/ 	.byte	0x03, 0x1b
        /*001e*/ 	.short	0x00a8


	//----- nvinfo : EIATTR_MERCURY_ISA_VERSION
	.align		4
        /*0020*/ 	.byte	0x03, 0x5f
        /*0022*/ 	.short	0x0101


	//----- nvinfo : EIATTR_VRC_CTA_INIT_COUNT
	.align		4
        /*0024*/ 	.byte	0x02, 0x4a
	.zero		1
	.zero		1


	//----- nvinfo : EIATTR_EXIT_INSTR_OFFSETS
	.align		4
        /*0028*/ 	.byte	0x04, 0x1c
        /*002a*/ 	.short	(.L_304 - .L_303)


	//   ....[0]....
.L_303:
        /*002c*/ 	.word	0x00000010


	//----- nvinfo : EIATTR_MAX_THREADS
	.align		4
.L_304:
        /*0030*/ 	.byte	0x04, 0x05
        /*0032*/ 	.short	(.L_306 - .L_305)
.L_305:
        /*0034*/ 	.word	0x00000180
        /*0038*/ 	.word	0x00000001
        /*003c*/ 	.word	0x00000001


	//----- nvinfo : EIATTR_CBANK_PARAM_SIZE
	.align		4
.L_306:
        /*0040*/ 	.byte	0x03, 0x19
        /*0042*/ 	.short	0x0a80


	//----- nvinfo : EIATTR_PARAM_CBANK
	.align		4
        /*0044*/ 	.byte	0x04, 0x0a
        /*0046*/ 	.short	(.L_308 - .L_307)
	.align		4
.L_307:
        /*0048*/ 	.word	index@(.nv.constant0._ZN7cutlass13device_kernelIN5flash11enable_sm90INS1_16FlashAttnFwdSm90INS1_25CollectiveMainloopFwdSm90ILi2EN4cute5tupleIJNS5_1CILi1EEES8_S8_EEENS6_IJNS7_ILi128EEENS7_ILi96EEENS7_ILi64EEEEEELi256ENS_10bfloat16_tEfNS_4arch4Sm90ELb1ELb0ELb1ELb1ELb0ELb1ELb0ELb1ELb0ELb1ELb0ELb0EEENS1_21CollectiveEpilogueFwdINS6_IJSA_NS7_ILi256EEESB_EEES9_SE_SG_Li256ELb1ELb1ELb0ELb0EEENS1_36VarlenDynamicPersistentTileSchedulerILi128ELi96ELi256ELi128ELb0ELb1ELb1ELb1ELb1ELb1EEEEEEEEEvNT_6ParamsE)
        /*004c*/ 	.short	0x0380
        /*004e*/ 	.short	0x0a80


	//----- nvinfo : EIATTR_SW_WAR
	.align		4
.L_308:
        /*0050*/ 	.byte	0x04, 0x36
        /*0052*/ 	.short	(.L_310 - .L_309)
.L_309:
        /*0054*/ 	.word	0x00000008
.L_310:


//--------------------- .nv.info._ZN7cutlass13device_kernelIN5flash11enable_sm90INS1_16FlashAttnFwdSm90INS1_25CollectiveMainloopFwdSm90ILi2EN4cute5tupleIJNS5_1CILi1EEES8_S8_EEENS6_IJNS7_ILi128EEENS7_ILi96EEENS7_ILi64EEEEEELi256ENS_10bfloat16_tEfNS_4arch4Sm90ELb1ELb0ELb1ELb1ELb0ELb0ELb1ELb1ELb0ELb1ELb0ELb0EEENS1_21CollectiveEpilogueFwdINS6_IJSA_NS7_ILi256EEESB_EEES9_SE_SG_Li256ELb1ELb1ELb0ELb0EEENS1_36VarlenDynamicPersistentTileSchedulerILi128ELi96ELi256ELi128ELb0ELb1ELb1ELb1ELb1ELb1EEEEEEEEEvNT_6ParamsE --------------------------
	.section	.nv.info._ZN7cutlass13device_kernelIN5flash11enable_sm90INS1_16FlashAttnFwdSm90INS1_25CollectiveMainloopFwdSm90ILi2EN4cute5tupleIJNS5_1CILi1EEES8_S8_EEENS6_IJNS7_ILi128EEENS7_ILi96EEENS7_ILi64EEEEEELi256ENS_10bfloat16_tEfNS_4arch4Sm90ELb1ELb0ELb1ELb1ELb0ELb0ELb1ELb1ELb0ELb1ELb0ELb0EEENS1_21CollectiveEpilogueFwdINS6_IJSA_NS7_ILi256EEESB_EEES9_SE_SG_Li256ELb1ELb1ELb0ELb0EEENS1_36VarlenDynamicPersistentTileSchedulerILi128ELi96ELi256ELi128ELb0ELb1ELb1ELb1ELb1ELb1EEEEEEEEEvNT_6ParamsE,"",@"SHT_CUDA_INFO"
	.sectionflags	@""
	.align	4


	//----- nvinfo : EIATTR_CUDA_API_VERSION
	.align		4
        /*0000*/ 	.byte	0x04, 0x37
        /*0002*/ 	.short	(.L_312 - .L_311)
.L_311:
        /*0004*/ 	.word	0x00000082


	//----- nvinfo : EIATTR_KPARAM_INFO
	.align		4
.L_312:
        /*0008*/ 	.byte	0x04, 0x17
        /*000a*/ 	.short	(.L_314 - .L_313)
.L_313:
        /*000c*/ 	.word	0x00000000
        /*0010*/ 	.short	0x0000
        /*0012*/ 	.short	0x0000
        /*0014*/ 	.byte	0x00, 0xf0, 0x01, 0x2e


	//----- nvinfo : EIATTR_SPARSE_MMA_MASK
	.align		4
.L_314:
        /*0018*/ 	.byte	0x03, 0x50
        /*001a*/ 	.short	0x0000


	//----- nvinfo : EIATTR_MAXREG_COUNT
	.align		4
        /*001c*/ 	.byte	0x03, 0x1b
        /*001e*/ 	.short	0x00a8


	//----- nvinfo : EIATTR_MERCURY_ISA_VERSION
	.align		4
        /*0020*/ 	.byte	0x03, 0x5f
        /*0022*/ 	.short	0x0101


	//----- nvinfo : EIATTR_VRC_CTA_INIT_COUNT
	.align		4
        /*0024*/ 	.byte	0x02, 0x4a
	.zero		1
	.zero		1


	//----- nvinfo : EIATTR_EXIT_INSTR_OFFSETS
	.align		4
        /*0028*/ 	.byte	0x04, 0x1c
        /*002a*/ 	.short	(.L_316 - .L_315)


	//   ....[0]....
.L_315:
        /*002c*/ 	.word	0x00000010


	//----- nvinfo : EIATTR_MAX_THREADS
	.align		4
.L_316:
        /*0030*/ 	.byte	0x04, 0x05
        /*0032*/ 	.short	(.L_318 - .L_317)
.L_317:
        /*0034*/ 	.word	0x00000180
        /*0038*/ 	.word	0x00000001
        /*003c*/ 	.word	0x00000001


	//----- nvinfo : EIATTR_CBANK_PARAM_SIZE
	.align		4
.L_318:
        /*0040*/ 	.byte	0x03, 0x19
        /*0042*/ 	.short	0x0b80


	//----- nvinfo : EIATTR_PARAM_CBANK
	.align		4
        /*0044*/ 	.byte	0x04, 0x0a
        /*0046*/ 	.short	(.L_320 - .L_319)
	.align		4
.L_319:
        /*0048*/ 	.word	index@(.nv.constant0._ZN7cutlass13device_kernelIN5flash11enable_sm90INS1_16FlashAttnFwdSm90INS1_25CollectiveMainloopFwdSm90ILi2EN4cute5tupleIJNS5_1CILi1EEES8_S8_EEENS6_IJNS7_ILi128EEENS7_ILi96EEENS7_ILi64EEEEEELi256ENS_10bfloat16_tEfNS_4arch4Sm90ELb1ELb0ELb1ELb1ELb0ELb0ELb1ELb1ELb0ELb1ELb0ELb0EEENS1_21CollectiveEpilogueFwdINS6_IJSA_NS7_ILi256EEESB_EEES9_SE_SG_Li256ELb1ELb1ELb0ELb0EEENS1_36VarlenDynamicPersistentTileSchedulerILi128ELi96ELi256ELi128ELb0ELb1ELb1ELb1ELb1ELb1EEEEEEEEEvNT_6ParamsE)
        /*004c*/ 	.short	0x0380
        /*004e*/ 	.short	0x0b80


	//----- nvinfo : EIATTR_SW_WAR
	.align		4
.L_320:
        /*0050*/ 	.byte	0x04, 0x36
        /*0052*/ 	.short	(.L_322 - .L_321)
.L_321:
        /*0054*/ 	.word	0x00000008
.L_322:


//--------------------- .nv.info._ZN7cutlass13device_kernelIN5flash11enable_sm90INS1_16FlashAttnFwdSm90INS1_25CollectiveMainloopFwdSm90ILi2EN4cute5tupleIJNS5_1CILi1EEES8_S8_EEENS6_IJNS7_ILi128EEENS7_ILi96EEENS7_ILi64EEEEEELi256ENS_10bfloat16_tEfNS_4arch4Sm90ELb1ELb0ELb1ELb1ELb0ELb1ELb1ELb1ELb0ELb1ELb0ELb0EEENS1_21CollectiveEpilogueFwdINS6_IJSA_NS7_ILi256EEESB_EEES9_SE_SG_Li256ELb1ELb1ELb0ELb0EEENS1_36VarlenDynamicPersistentTileSchedulerILi128ELi96ELi256ELi128ELb0ELb1ELb1ELb1ELb1ELb1EEEEEEEEEvNT_6ParamsE --------------------------
	.section	.nv.info._ZN7cutlass13device_kernelIN5flash11enable_sm90INS1_16FlashAttnFwdSm90INS1_25CollectiveMainloopFwdSm90ILi2EN4cute5tupleIJNS5_1CILi1EEES8_S8_EEENS6_IJNS7_ILi128EEENS7_ILi96EEENS7_ILi64EEEEEELi256ENS_10bfloat16_tEfNS_4arch4Sm90ELb1ELb0ELb1ELb1ELb0ELb1ELb1ELb1ELb0ELb1ELb0ELb0EEENS1_21CollectiveEpilogueFwdINS6_IJSA_NS7_ILi256EEESB_EEES9_SE_SG_Li256ELb1ELb1ELb0ELb0EEENS1_36VarlenDynamicPersistentTileSchedulerILi128ELi96ELi256ELi128ELb0ELb1ELb1ELb1ELb1ELb1EEEEEEEEEvNT_6ParamsE,"",@"SHT_CUDA_INFO"
	.sectionflags	@""
	.align	4


	//----- nvinfo : EIATTR_CUDA_API_VERSION
	.align		4
        /*0000*/ 	.byte	0x04, 0x37
        /*0002*/ 	.short	(.L_324 - .L_323)
.L_323:
        /*0004*/ 	.word	0x00000082


	//----- nvinfo : EIATTR_KPARAM_INFO
	.align		4
.L_324:
        /*0008*/ 	.byte	0x04, 0x17
        /*000a*/ 	.short	(.L_326 - .L_325)
.L_325:
        /*000c*/ 	.word	0x00000000
        /*0010*/ 	.short	0x0000
        /*0012*/ 	.short	0x0000
        /*0014*/ 	.byte	0x00, 0xf0, 0x01, 0x2e


	//----- nvinfo : EIATTR_SPARSE_MMA_MASK
	.align		4
.L_326:
        /*0018*/ 	.byte	0x03, 0x50
        /*001a*/ 	.short	0x0000


	//----- nvinfo : EIATTR_MAXREG_COUNT
	.align		4
        /*001c*/ 	.byte	0x03, 0x1b
        /*001e*/ 	.short	0x00a8


	//----- nvinfo : EIATTR_MERCURY_ISA_VERSION
	.align		4
        /*0020*/ 	.byte	0x03, 0x5f
        /*0022*/ 	.short	0x0101


	//----- nvinfo : EIATTR_VRC_CTA_INIT_COUNT
	.align		4
        /*0024*/ 	.byte	0x02, 0x4a
	.zero		1
	.zero		1


	//----- nvinfo : EIATTR_EXIT_INSTR_OFFSETS
	.align		4
        /*0028*/ 	.byte	0x04, 0x1c
        /*002a*/ 	.short	(.L_328 - .L_327)


	//   ....[0]....
.L_327:
        /*002c*/ 	.word	0x00000010


	//----- nvinfo : EIATTR_MAX_THREADS
	.align		4
.L_328:
        /*0030*/ 	.byte	0x04, 0x05
        /*0032*/ 	.short	(.L_330 - .L_329)
.L_329:
        /*0034*/ 	.word	0x00000180
        /*0038*/ 	.word	0x00000001
        /*003c*/ 	.word	0x00000001


	//----- nvinfo : EIATTR_CBANK_PARAM_SIZE
	.align		4
.L_330:
        /*0040*/ 	.byte	0x03, 0x19
        /*0042*/ 	.short	0x0b80


	//----- nvinfo : EIATTR_PARAM_CBANK
	.align		4
        /*0044*/ 	.byte	0x04, 0x0a
        /*0046*/ 	.short	(.L_332 - .L_331)
	.align		4
.L_331:
        /*0048*/ 	.word	index@(.nv.constant0._ZN7cutlass13device_kernelIN5flash11enable_sm90INS1_16FlashAttnFwdSm90INS1_25CollectiveMainloopFwdSm90ILi2EN4cute5tupleIJNS5_1CILi1EEES8_S8_EEENS6_IJNS7_ILi128EEENS7_ILi96EEENS7_ILi64EEEEEELi256ENS_10bfloat16_tEfNS_4arch4Sm90ELb1ELb0ELb1ELb1ELb0ELb1ELb1ELb1ELb0ELb1ELb0ELb0EEENS1_21CollectiveEpilogueFwdINS6_IJSA_NS7_ILi256EEESB_EEES9_SE_SG_Li256ELb1ELb1ELb0ELb0EEENS1_36VarlenDynamicPersistentTileSchedulerILi128ELi96ELi256ELi128ELb0ELb1ELb1ELb1ELb1ELb1EEEEEEEEEvNT_6ParamsE)
        /*004c*/ 	.short	0x0380
        /*004e*/ 	.short	0x0b80


	//----- nvinfo : EIATTR_SW_WAR
	.align		4
.L_332:
        /*0050*/ 	.byte	0x04, 0x36
        /*0052*/ 	.short	(.L_334 - .L_333)
.L_333:
        /*0054*/ 	.word	0x00000008
.L_334:


//--------------------- .nv.callgraph             --------------------------
	.section	.nv.callgraph,"",@"SHT_CUDA_CALLGRAPH"
	.align	4
	.sectionentsize	8
	.align		4
        /*0000*/ 	.word	0x00000000
	.align		4
        /*0004*/ 	.word	0xffffffff
	.align		4
        /*0008*/ 	.word	0x00000000
	.align		4
        /*000c*/ 	.word	0xfffffffe
	.align		4
        /*0010*/ 	.word	0x00000000
	.align		4
        /*0014*/ 	.word	0xfffffffd
	.align		4
        /*0018*/ 	.word	0x00000000
	.align		4
        /*001c*/ 	.word	0xfffffffc


//--------------------- .nv.constant4             --------------------------
	.section	.nv.constant4,"a",@progbits
	.align	8
	.align		8
.nv.constant4:
        /*0000*/ 	.dword	_ZN85_INTERNAL_fae86351_49_flash_fwd_hdim64_256_bf16_softcap_packgqa_sm90_cu_21e1f8cb_32394cuda3std3__45__cpo5beginE
	.align		8
        /*0008*/ 	.dword	_ZN85_INTERNAL_fae86351_49_flash_fwd_hdim64_256_bf16_softcap_packgqa_sm90_cu_21e1f8cb_32394cuda3std3__45__cpo3endE
	.align		8
        /*0010*/ 	.dword	_ZN85_INTERNAL_fae86351_49_flash_fwd_hdim64_256_bf16_softcap_packgqa_sm90_cu_21e1f8cb_32394cuda3std3__45__cpo6cbeginE
	.align		8
        /*0018*/ 	.dword	_ZN85_INTERNAL_fae86351_49_flash_fwd_hdim64_256_bf16_softcap_packgqa_sm90_cu_21e1f8cb_32394cuda3std3__45__cpo4cendE
	.align		8
        /*0020*/ 	.dword	_ZN85_INTERNAL_fae86351_49_flash_fwd_hdim64_256_bf16_softcap_packgqa_sm90_cu_21e1f8cb_32394cuda3std3__487_GLOBAL__N__fae86351_49_flash_fwd_hdim64_256_bf16_softcap_packgqa_sm90_cu_21e1f8cb_32396ignoreE
	.align		8
        /*0028*/ 	.dword	_ZN85_INTERNAL_fae86351_49_flash_fwd_hdim64_256_bf16_softcap_packgqa_sm90_cu_21e1f8cb_32394cuda3std3__419piecewise_constructE
	.align		8
        /*0030*/ 	.dword	_ZN85_INTERNAL_fae86351_49_flash_fwd_hdim64_256_bf16_softcap_packgqa_sm90_cu_21e1f8cb_32394cuda3std3__48in_placeE
	.align		8
        /*0038*/ 	.dword	_ZN85_INTERNAL_fae86351_49_flash_fwd_hdim64_256_bf16_softcap_packgqa_sm90_cu_21e1f8cb_32394cuda3std6ranges3__45__cpo4swapE
	.align		8
        /*0040*/ 	.dword	_ZN85_INTERNAL_fae86351_49_flash_fwd_hdim64_256_bf16_softcap_packgqa_sm90_cu_21e1f8cb_32394cuda3std6ranges3__45__cpo9iter_moveE
	.align		8
        /*0048*/ 	.dword	_ZN85_INTERNAL_fae86351_49_flash_fwd_hdim64_256_bf16_softcap_packgqa_sm90_cu_21e1f8cb_32394cute7productE
	.align		8
        /*0050*/ 	.dword	_ZN85_INTERNAL_fae86351_49_flash_fwd_hdim64_256_bf16_softcap_packgqa_sm90_cu_21e1f8cb_32394cute1_E


//--------------------- .text._ZN7cutlass13device_kernelIN5flash11enable_sm90INS1_16FlashAttnFwdSm90INS1_25CollectiveMainloopFwdSm90ILi2EN4cute5tupleIJNS5_1CILi1EEES8_S8_EEENS6_IJNS7_ILi128EEENS7_ILi96EEENS7_ILi64EEEEEELi256ENS_10bfloat16_tEfNS_4arch4Sm90ELb0ELb0ELb1ELb0ELb0ELb0ELb0ELb1ELb0ELb1ELb0ELb0EEENS1_21CollectiveEpilogueFwdINS6_IJSA_NS7_ILi256EEESB_EEES9_SE_SG_Li256ELb0ELb1ELb0ELb0EEENS1_29StaticPersistentTileSchedulerILb0EEEEEEEEEvNT_6ParamsE --------------------------
	.section	.text._ZN7cutlass13device_kernelIN5flash11enable_sm90INS1_16FlashAttnFwdSm90INS1_25CollectiveMainloopFwdSm90ILi2EN4cute5tupleIJNS5_1CILi1EEES8_S8_EEENS6_IJNS7_ILi128EEENS7_ILi96EEENS7_ILi64EEEEEELi256ENS_10bfloat16_tEfNS_4arch4Sm90ELb0ELb0ELb1ELb0ELb0ELb0ELb0ELb1ELb0ELb1ELb0ELb0EEENS1_21CollectiveEpilogueFwdINS6_IJSA_NS7_ILi256EEESB_EEES9_SE_SG_Li256ELb0ELb1ELb0ELb0EEENS1_29StaticPersistentTileSchedulerILb0EEEEEEEEEvNT_6ParamsE,"ax",@progbits
	.align	128
.text._ZN7cutlass13device_kernelIN5flash11enable_sm90INS1_16FlashAttnFwdSm90INS1_25CollectiveMainloopFwdSm90ILi2EN4cute5tupleIJNS5_1CILi1EEES8_S8_EEENS6_IJNS7_ILi128EEENS7_ILi96EEENS7_ILi64EEEEEELi256ENS_10bfloat16_tEfNS_4arch4Sm90ELb0ELb0ELb1ELb0ELb0ELb0ELb0ELb1ELb0ELb1ELb0ELb0EEENS1_21CollectiveEpilogueFwdINS6_IJSA_NS7_ILi256EEESB_EEES9_SE_SG_Li256ELb0ELb1ELb0ELb0EEENS1_29StaticPersistentTileSchedulerILb0EEEEEEEEEvNT_6ParamsE:
        .type           _ZN7cutlass13device_kernelIN5flash11enable_sm90INS1_16FlashAttnFwdSm90INS1_25CollectiveMainloopFwdSm90ILi2EN4cute5tupleIJNS5_1CILi1EEES8_S8_EEENS6_IJNS7_ILi128EEENS7_ILi96EEENS7_ILi64EEEEEELi256ENS_10bfloat16_tEfNS_4arch4Sm90ELb0ELb0ELb1ELb0ELb0ELb0ELb0ELb1ELb0ELb1ELb0ELb0EEENS1_21CollectiveEpilogueFwdINS6_IJSA_NS7_ILi256EEESB_EEES9_SE_SG_Li256ELb0ELb1ELb0ELb0EEENS1_29StaticPersistentTileSchedulerILb0EEEEEEEEEvNT_6ParamsE,@function
        .size           _ZN7cutlass13device_kernelIN5flash11enable_sm90INS1_16FlashAttnFwdSm90INS1_25CollectiveMainloopFwdSm90ILi2EN4cute5tupleIJNS5_1CILi1EEES8_S8_EEENS6_IJNS7_ILi128EEENS7_ILi96EEENS7_ILi64EEEEEELi256ENS_10bfloat16_tEfNS_4arch4Sm90ELb0ELb0ELb1ELb0ELb0ELb0ELb0ELb1ELb0ELb1ELb0ELb0EEENS1_21CollectiveEpilogueFwdINS6_IJSA_NS7_ILi256EEESB_EEES9_SE_SG_Li256ELb0ELb1ELb0ELb0EEENS1_29StaticPersistentTileSchedulerILb0EEEEEEEEEvNT_6ParamsE,(.L_x_18 - _ZN7cutlass13device_kernelIN5flash11enable_sm90INS1_16FlashAttnFwdSm90INS1_25CollectiveMainloopFwdSm90ILi2EN4cute5tupleIJNS5_1CILi1EEES8_S8_EEENS6_IJNS7_ILi128EEENS7_ILi96EEENS7_ILi64EEEEEELi256ENS_10bfloat16_tEfNS_4arch4Sm90ELb0ELb0ELb1ELb0ELb0ELb0ELb0ELb1ELb0ELb1ELb0ELb0EEENS1_21CollectiveEpilogueFwdINS6_IJSA_NS7_ILi256EEESB_EEES9_SE_SG_Li256ELb0ELb1ELb0ELb0EEENS1_29StaticPersistentTileSchedulerILb0EEEEEEEEEvNT_6ParamsE)
        .other          _ZN7cutlass13device_kernelIN5flash11enable_sm90INS1_16FlashAttnFwdSm90INS1_25CollectiveMainloopFwdSm90ILi2EN4cute5tupleIJNS5_1CILi1EEES8_S8_EEENS6_IJNS7_ILi128EEENS7_ILi96EEENS7_ILi64EEEEEELi256ENS_10bfloat16_tEfNS_4arch4Sm90ELb0ELb0ELb1ELb0ELb0ELb0ELb0ELb1ELb0ELb1ELb0ELb0EEENS1_21CollectiveEpilogueFwdINS6_IJSA_NS7_ILi256EEESB_EEES9_SE_SG_Li256ELb0ELb1ELb0ELb0EEENS1_29StaticPersistentTileSchedulerILb0EEEEEEEEEvNT_6ParamsE,@"STO_CUDA_ENTRY STV_DEFAULT"
_ZN7cutlass13device_kernelIN5flash11enable_sm90INS1_16FlashAttnFwdSm90INS1_25CollectiveMainloopFwdSm90ILi2EN4cute5tupleIJNS5_1CILi1EEES8_S8_EEENS6_IJNS7_ILi128EEENS7_ILi96EEENS7_ILi64EEEEEELi256ENS_10bfloat16_tEfNS_4arch4Sm90ELb0ELb0ELb1ELb0ELb0ELb0ELb0ELb1ELb0ELb1ELb0ELb0EEENS1_21CollectiveEpilogueFwdINS6_IJSA_NS7_ILi256EEESB_EEES9_SE_SG_Li256ELb0ELb1ELb0ELb0EEENS1_29StaticPersistentTileSchedulerILb0EEEEEEEEEvNT_6ParamsE:
[----:B------:R-:W-:Y:S01]  /*0000*/  LDC R1, c[0x0][0x37c] ;  /* 0x0000df00ff017b82 */ /* 0x000fe20000000800 */
[----:B------:R-:W-:Y:S05]  /*0010*/  EXIT ;  /* 0x000000000000794d */ /* 0x000fea0003800000 */
.L_x_0:
[----:B------:R-:W-:-:S00]  /*0020*/  BRA `(.L_x_0) ;  /* 0xfffffffc00fc7947 */ /* 0x000fc0000383ffff */
[----:B------:R-:W-:-:S00]  /*0030*/  NOP ;  /* 0x0000000000007918 */ /* 0x000fc00000000000 */
        /* <DEDUP_REMOVED lines=12> */
.L_x_18:


//--------------------- .text._ZN7cutlass13device_kernelIN5flash11enable_sm90INS1_16FlashAttnFwdSm90INS1_25CollectiveMainloopFwdSm90ILi2EN4cute5tupleIJNS5_1CILi1EEES8_S8_EEENS6_IJNS7_ILi128EEENS7_ILi96EEENS7_ILi64EEEEEELi256ENS_10bfloat16_tEfNS_4arch4Sm90ELb0ELb0ELb1ELb0ELb0ELb0ELb1ELb1ELb0ELb1ELb0ELb0EEENS1_21CollectiveEpilogueFwdINS6_IJSA_NS7_ILi256EEESB_EEES9_SE_SG_Li256ELb0ELb1ELb0ELb0EEENS1_29StaticPersistentTileSchedulerILb0EEEEEEEEEvNT_6ParamsE --------------------------
	.section	.text._ZN7cutlass13device_kernelIN5flash11enable_sm90INS1_16FlashAttnFwdSm90INS1_25CollectiveMainloopFwdSm90ILi2EN4cute5tupleIJNS5_1CILi1EEES8_S8_EEENS6_IJNS7_ILi128EEENS7_ILi96EEENS7_ILi64EEEEEELi256ENS_10bfloat16_tEfNS_4arch4Sm90ELb0ELb0ELb1ELb0ELb0ELb0ELb1ELb1ELb0ELb1ELb0ELb0EEENS1_21CollectiveEpilogueFwdINS6_IJSA_NS7_ILi256EEESB_EEES9_SE_SG_Li256ELb0ELb1ELb0ELb0EEENS1_29StaticPersistentTileSchedulerILb0EEEEEEEEEvNT_6ParamsE,"ax",@progbits
	.align	128
.text._ZN7cutlass13device_kernelIN5flash11enable_sm90INS1_16FlashAttnFwdSm90INS1_25CollectiveMainloopFwdSm90ILi2EN4cute5tupleIJNS5_1CILi1EEES8_S8_EEENS6_IJNS7_ILi128EEENS7_ILi96EEENS7_ILi64EEEEEELi256ENS_10bfloat16_tEfNS_4arch4Sm90ELb0ELb0ELb1ELb0ELb0ELb0ELb1ELb1ELb0ELb1ELb0ELb0EEENS1_21CollectiveEpilogueFwdINS6_IJSA_NS7_ILi256EEESB_EEES9_SE_SG_Li256ELb0ELb1ELb0ELb0EEENS1_29StaticPersistentTileSchedulerILb0EEEEEEEEEvNT_6ParamsE:
        .type           _ZN7cutlass13device_kernelIN5flash11enable_sm90INS1_16FlashAttnFwdSm90INS1_25CollectiveMainloopFwdSm90ILi2EN4cute5tupleIJNS5_1CILi1EEES8_S8_EEENS6_IJNS7_ILi128EEENS7_ILi96EEENS7_ILi64EEEEEELi256ENS_10bfloat16_tEfNS_4arch4Sm90ELb0ELb0ELb1ELb0ELb0ELb0ELb1ELb1ELb0ELb1ELb0ELb0EEENS1_21CollectiveEpilogueFwdINS6_IJSA_NS7_ILi256EEESB_EEES9_SE_SG_Li256ELb0ELb1ELb0ELb0EEENS1_29StaticPersistentTileSchedulerILb0EEEEEEEEEvNT_6ParamsE,@function
        .size           _ZN7cutlass13device_kernelIN5flash11enable_sm90INS1_16FlashAttnFwdSm90INS1_25CollectiveMainloopFwdSm90ILi2EN4cute5tupleIJNS5_1CILi1EEES8_S8_EEENS6_IJNS7_ILi128EEENS7_ILi96EEENS7_ILi64EEEEEELi256ENS_10bfloat16_tEfNS_4arch4Sm90ELb0ELb0ELb1ELb0ELb0ELb0ELb1ELb1ELb0ELb1ELb0ELb0EEENS1_21CollectiveEpilogueFwdINS6_IJSA_NS7_ILi256EEESB_EEES9_SE_SG_Li256ELb0ELb1ELb0ELb0EEENS1_29StaticPersistentTileSchedulerILb0EEEEEEEEEvNT_6ParamsE,(.L_x_19 - _ZN7cutlass13device_kernelIN5flash11enable_sm90INS1_16FlashAttnFwdSm90INS1_25CollectiveMainloopFwdSm90ILi2EN4cute5tupleIJNS5_1CILi1EEES8_S8_EEENS6_IJNS7_ILi128EEENS7_ILi96EEENS7_ILi64EEEEEELi256ENS_10bfloat16_tEfNS_4arch4Sm90ELb0ELb0ELb1ELb0ELb0ELb0ELb1ELb1ELb0ELb1ELb0ELb0EEENS1_21CollectiveEpilogueFwdINS6_IJSA_NS7_ILi256EEESB_EEES9_SE_SG_Li256ELb0ELb1ELb0ELb0EEENS1_29StaticPersistentTileSchedulerILb0EEEEEEEEEvNT_6ParamsE)
        .other          _ZN7cutlass13device_kernelIN5flash11enable_sm90INS1_16FlashAttnFwdSm90INS1_25CollectiveMainloopFwdSm90ILi2EN4cute5tupleIJNS5_1CILi1EEES8_S8_EEENS6_IJNS7_ILi128EEENS7_ILi96EEENS7_ILi64EEEEEELi256ENS_10bfloat16_tEfNS_4arch4Sm90ELb0ELb0ELb1ELb0ELb0ELb0ELb1ELb1ELb0ELb1ELb0ELb0EEENS1_21CollectiveEpilogueFwdINS6_IJSA_NS7_ILi256EEESB_EEES9_SE_SG_Li256ELb0ELb1ELb0ELb0EEENS1_29StaticPersistentTileSchedulerILb0EEEEEEEEEvNT_6ParamsE,@"STO_CUDA_ENTRY STV_DEFAULT"
_ZN7cutlass13device_kernelIN5flash11enable_sm90INS1_16FlashAttnFwdSm90INS1_25CollectiveMainloopFwdSm90ILi2EN4cute5tupleIJNS5_1CILi1EEES8_S8_EEENS6_IJNS7_ILi128EEENS7_ILi96EEENS7_ILi64EEEEEELi256ENS_10bfloat16_tEfNS_4arch4Sm90ELb0ELb0ELb1ELb0ELb0ELb0ELb1ELb1ELb0ELb1ELb0ELb0EEENS1_21CollectiveEpilogueFwdINS6_IJSA_NS7_ILi256EEESB_EEES9_SE_SG_Li256ELb0ELb1ELb0ELb0EEENS1_29StaticPersistentTileSchedulerILb0EEEEEEEEEvNT_6ParamsE:
[----:B------:R-:W-:Y:S01]  /*0000*/  LDC R1, c[0x0][0x37c] ;  /* 0x0000df00ff017b82 */ /* 0x000fe20000000800 */
[----:B------:R-:W-:Y:S05]  /*0010*/  EXIT ;  /* 0x000000000000794d */ /* 0x000fea0003800000 */
.L_x_1:
        /* <DEDUP_REMOVED lines=14> */
.L_x_19:


//--------------------- .text._ZN7cutlass13device_kernelIN5flash11enable_sm90INS1_16FlashAttnFwdSm90INS1_25CollectiveMainloopFwdSm90ILi2EN4cute5tupleIJNS5_1CILi1EEES8_S8_EEENS6_IJNS7_ILi128EEENS7_ILi96EEENS7_ILi64EEEEEELi256ENS_10bfloat16_tEfNS_4arch4Sm90ELb0ELb0ELb1ELb1ELb0ELb0ELb0ELb1ELb0ELb1ELb0ELb0EEENS1_21CollectiveEpilogueFwdINS6_IJSA_NS7_ILi256EEESB_EEES9_SE_SG_Li256ELb1ELb1ELb0ELb0EEENS1_36VarlenDynamicPersistentTileSchedulerILi128ELi96ELi256ELi128ELb0ELb1ELb1ELb0ELb1ELb1EEEEEEEEEvNT_6ParamsE --------------------------
	.section	.text._ZN7cutlass13device_kernelIN5flash11enable_sm90INS1_16FlashAttnFwdSm90INS1_25CollectiveMainloopFwdSm90ILi2EN4cute5tupleIJNS5_1CILi1EEES8_S8_EEENS6_IJNS7_ILi128EEENS7_ILi96EEENS7_ILi64EEEEEELi256ENS_10bfloat16_tEfNS_4arch4Sm90ELb0ELb0ELb1ELb1ELb0ELb0ELb0ELb1ELb0ELb1ELb0ELb0EEENS1_21CollectiveEpilogueFwdINS6_IJSA_NS7_ILi256EEESB_EEES9_SE_SG_Li256ELb1ELb1ELb0ELb0EEENS1_36VarlenDynamicPersistentTileSchedulerILi128ELi96ELi256ELi128ELb0ELb1ELb1ELb0ELb1ELb1EEEEEEEEEvNT_6ParamsE,"ax",@progbits
	.align	128
.text._ZN7cutlass13device_kernelIN5flash11enable_sm90INS1_16FlashAttnFwdSm90INS1_25CollectiveMainloopFwdSm90ILi2EN4cute5tupleIJNS5_1CILi1EEES8_S8_EEENS6_IJNS7_ILi128EEENS7_ILi96EEENS7_ILi64EEEEEELi256ENS_10bfloat16_tEfNS_4arch4Sm90ELb0ELb0ELb1ELb1ELb0ELb0ELb0ELb1ELb0ELb1ELb0ELb0EEENS1_21CollectiveEpilogueFwdINS6_IJSA_NS7_ILi256EEESB_EEES9_SE_SG_Li256ELb1ELb1ELb0ELb0EEENS1_36VarlenDynamicPersistentTileSchedulerILi128ELi96ELi256ELi128ELb0ELb1ELb1ELb0ELb1ELb1EEEEEEEEEvNT_6ParamsE:
        .type           _ZN7cutlass13device_kernelIN5flash11enable_sm90INS1_16FlashAttnFwdSm90INS1_25CollectiveMainloopFwdSm90ILi2EN4cute5tupleIJNS5_1CILi1EEES8_S8_EEENS6_IJNS7_ILi128EEENS7_ILi96EEENS7_ILi64EEEEEELi256ENS_10bfloat16_tEfNS_4arch4Sm90ELb0ELb0ELb1ELb1ELb0ELb0ELb0ELb1ELb0ELb1ELb0ELb0EEENS1_21CollectiveEpilogueFwdINS6_IJSA_NS7_ILi256EEESB_EEES9_SE_SG_Li256ELb1ELb1ELb0ELb0EEENS1_36VarlenDynamicPersistentTileSchedulerILi128ELi96ELi256ELi128ELb0ELb1ELb1ELb0ELb1ELb1EEEEEEEEEvNT_6ParamsE,@function
        .size           _ZN7cutlass13device_kernelIN5flash11enable_sm90INS1_16FlashAttnFwdSm90INS1_25CollectiveMainloopFwdSm90ILi2EN4cute5tupleIJNS5_1CILi1EEES8_S8_EEENS6_IJNS7_ILi128EEENS7_ILi96EEENS7_ILi64EEEEEELi256ENS_10bfloat16_tEfNS_4arch4Sm90ELb0ELb0ELb1ELb1ELb0ELb0ELb0ELb1ELb0ELb1ELb0ELb0EEENS1_21CollectiveEpilogueFwdINS6_IJSA_NS7_ILi256EEESB_EEES9_SE_SG_Li256ELb1ELb1ELb0ELb0EEENS1_36VarlenDynamicPersistentTileSchedulerILi128ELi96ELi256ELi128ELb0ELb1ELb1ELb0ELb1ELb1EEEEEEEEEvNT_6ParamsE,(.L_x_20 - _ZN7cutlass13device_kernelIN5flash11enable_sm90INS1_16FlashAttnFwdSm90INS1_25CollectiveMainloopFwdSm90ILi2EN4cute5tupleIJNS5_1CILi1EEES8_S8_EEENS6_IJNS7_ILi128EEENS7_ILi96EEENS7_ILi64EEEEEELi256ENS_10bfloat16_tEfNS_4arch4Sm90ELb0ELb0ELb1ELb1ELb0ELb0ELb0ELb1ELb0ELb1ELb0ELb0EEENS1_21CollectiveEpilogueFwdINS6_IJSA_NS7_ILi256EEESB_EEES9_SE_SG_Li256ELb1ELb1ELb0ELb0EEENS1_36VarlenDynamicPersistentTileSchedulerILi128ELi96ELi256ELi128ELb0ELb1ELb1ELb0ELb1ELb1EEEEEEEEEvNT_6ParamsE)
        .other          _ZN7cutlass13device_kernelIN5flash11enable_sm90INS1_16FlashAttnFwdSm90INS1_25CollectiveMainloopFwdSm90ILi2EN4cute5tupleIJNS5_1CILi1EEES8_S8_EEENS6_IJNS7_ILi128EEENS7_ILi96EEENS7_ILi64EEEEEELi256ENS_10bfloat16_tEfNS_4arch4Sm90ELb0ELb0ELb1ELb1ELb0ELb0ELb0ELb1ELb0ELb1ELb0ELb0EEENS1_21CollectiveEpilogueFwdINS6_IJSA_NS7_ILi256EEESB_EEES9_SE_SG_Li256ELb1ELb1ELb0ELb0EEENS1_36VarlenDynamicPersistentTileSchedulerILi128ELi96ELi256ELi128ELb0ELb1ELb1ELb0ELb1ELb1EEEEEEEEEvNT_6ParamsE,@"STO_CUDA_ENTRY STV_DEFAULT"
_ZN7cutlass13device_kernelIN5flash11enable_sm90INS1_16FlashAttnFwdSm90INS1_25CollectiveMainloopFwdSm90ILi2EN4cute5tupleIJNS5_1CILi1EEES8_S8_EEENS6_IJNS7_ILi128EEENS7_ILi96EEENS7_ILi64EEEEEELi256ENS_10bfloat16_tEfNS_4arch4Sm90ELb0ELb0ELb1ELb1ELb0ELb0ELb0ELb1ELb0ELb1ELb0ELb0EEENS1_21CollectiveEpilogueFwdINS6_IJSA_NS7_ILi256EEESB_EEES9_SE_SG_Li256ELb1ELb1ELb0ELb0EEENS1_36VarlenDynamicPersistentTileSchedulerILi128ELi96ELi256ELi128ELb0ELb1ELb1ELb0ELb1ELb1EEEEEEEEEvNT_6ParamsE:
[----:B------:R-:W-:Y:S01]  /*0000*/  LDC R1, c[0x0][0x37c] ;  /* 0x0000df00ff017b82 */ /* 0x000fe20000000800 */
[----:B------:R-:W-:Y:S05]  /*0010*/  EXIT ;  /* 0x000000000000794d */ /* 0x000fea0003800000 */
.L_x_2:
        /* <DEDUP_REMOVED lines=14> */
.L_x_20:


//--------------------- .text._ZN7cutlass13device_kernelIN5flash11enable_sm90INS1_16FlashAttnFwdSm90INS1_25CollectiveMainloopFwdSm90ILi2EN4cute5tupleIJNS5_1CILi1EEES8_S8_EEENS6_IJNS7_ILi128EEENS7_ILi96EEENS7_ILi64EEEEEELi256ENS_10bfloat16_tEfNS_4arch4Sm90ELb0ELb0ELb1ELb1ELb0ELb1ELb0ELb1ELb0ELb1ELb0ELb0EEENS1_21CollectiveEpilogueFwdINS6_IJSA_NS7_ILi256EEESB_EEES9_SE_SG_Li256ELb1ELb1ELb0ELb0EEENS1_36VarlenDynamicPersistentTileSchedulerILi128ELi96ELi256ELi128ELb0ELb1ELb1ELb0ELb1ELb1EEEEEEEEEvNT_6ParamsE --------------------------
	.section	.text._ZN7cutlass13device_kernelIN5flash11enable_sm90INS1_16FlashAttnFwdSm90INS1_25CollectiveMainloopFwdSm90ILi2EN4cute5tupleIJNS5_1CILi1EEES8_S8_EEENS6_IJNS7_ILi128EEENS7_ILi96EEENS7_ILi64EEEEEELi256ENS_10bfloat16_tEfNS_4arch4Sm90ELb0ELb0ELb1ELb1ELb0ELb1ELb0ELb1ELb0ELb1ELb0ELb0EEENS1_21CollectiveEpilogueFwdINS6_IJSA_NS7_ILi256EEESB_EEES9_SE_SG_Li256ELb1ELb1ELb0ELb0EEENS1_36VarlenDynamicPersistentTileSchedulerILi128ELi96ELi256ELi128ELb0ELb1ELb1ELb0ELb1ELb1EEEEEEEEEvNT_6ParamsE,"ax",@progbits
	.align	128
.text._ZN7cutlass13device_kernelIN5flash11enable_sm90INS1_16FlashAttnFwdSm90INS1_25CollectiveMainloopFwdSm90ILi2EN4cute5tupleIJNS5_1CILi1EEES8_S8_EEENS6_IJNS7_ILi128EEENS7_ILi96EEENS7_ILi64EEEEEELi256ENS_10bfloat16_tEfNS_4arch4Sm90ELb0ELb0ELb1ELb1ELb0ELb1ELb0ELb1ELb0ELb1ELb0ELb0EEENS1_21CollectiveEpilogueFwdINS6_IJSA_NS7_ILi256EEESB_EEES9_SE_SG_Li256ELb1ELb1ELb0ELb0EEENS1_36VarlenDynamicPersistentTileSchedulerILi128ELi96ELi256ELi128ELb0ELb1ELb1ELb0ELb1ELb1EEEEEEEEEvNT_6ParamsE:
        .type           _ZN7cutlass13device_kernelIN5flash11enable_sm90INS1_16FlashAttnFwdSm90INS1_25CollectiveMainloopFwdSm90ILi2EN4cute5tupleIJNS5_1CILi1EEES8_S8_EEENS6_IJNS7_ILi128EEENS7_ILi96EEENS7_ILi64EEEEEELi256ENS_10bfloat16_tEfNS_4arch4Sm90ELb0ELb0ELb1ELb1ELb0ELb1ELb0ELb1ELb0ELb1ELb0ELb0EEENS1_21CollectiveEpilogueFwdINS6_IJSA_NS7_ILi256EEESB_EEES9_SE_SG_Li256ELb1ELb1ELb0ELb0EEENS1_36VarlenDynamicPersistentTileSchedulerILi128ELi96ELi256ELi128ELb0ELb1ELb1ELb0ELb1ELb1EEEEEEEEEvNT_6ParamsE,@function
        .size           _ZN7cutlass13device_kernelIN5flash11enable_sm90INS1_16FlashAttnFwdSm90INS1_25CollectiveMainloopFwdSm90ILi2EN4cute5tupleIJNS5_1CILi1EEES8_S8_EEENS6_IJNS7_ILi128EEENS7_ILi96EEENS7_ILi64EEEEEELi256ENS_10bfloat16_tEfNS_4arch4Sm90ELb0ELb0ELb1ELb1ELb0ELb1ELb0ELb1ELb0ELb1ELb0ELb0EEENS1_21CollectiveEpilogueFwdINS6_IJSA_NS7_ILi256EEESB_EEES9_SE_SG_Li256ELb1ELb1ELb0ELb0EEENS1_36VarlenDynamicPersistentTileSchedulerILi128ELi96ELi256ELi128ELb0ELb1ELb1ELb0ELb1ELb1EEEEEEEEEvNT_6ParamsE,(.L_x_21 - _ZN7cutlass13device_kernelIN5flash11enable_sm90INS1_16FlashAttnFwdSm90INS1_25CollectiveMainloopFwdSm90ILi2EN4cute5tupleIJNS5_1CILi1EEES8_S8_EEENS6_IJNS7_ILi128EEENS7_ILi96EEENS7_ILi64EEEEEELi256ENS_10bfloat16_tEfNS_4arch4Sm90ELb0ELb0ELb1ELb1ELb0ELb1ELb0ELb1ELb0ELb1ELb0ELb0EEENS1_21CollectiveEpilogueFwdINS6_IJSA_NS7_ILi256EEESB_EEES9_SE_SG_Li256ELb1ELb1ELb0ELb0EEENS1_36VarlenDynamicPersistentTileSchedulerILi128ELi96ELi256ELi128ELb0ELb1ELb1ELb0ELb1ELb1EEEEEEEEEvNT_6ParamsE)
        .other          _ZN7cutlass13device_kernelIN5flash11enable_sm90INS1_16FlashAttnFwdSm90INS1_25CollectiveMainloopFwdSm90ILi2EN4cute5tupleIJNS5_1CILi1EEES8_S8_EEENS6_IJNS7_ILi128EEENS7_ILi96EEENS7_ILi64EEEEEELi256ENS_10bfloat16_tEfNS_4arch4Sm90ELb0ELb0ELb1ELb1ELb0ELb1ELb0ELb1ELb0ELb1ELb0ELb0EEENS1_21CollectiveEpilogueFwdINS6_IJSA_NS7_ILi256EEESB_EEES9_SE_SG_Li256ELb1ELb1ELb0ELb0EEENS1_36VarlenDynamicPersistentTileSchedulerILi128ELi96ELi256ELi128ELb0ELb1ELb1ELb0ELb1ELb1EEEEEEEEEvNT_6ParamsE,@"STO_CUDA_ENTRY STV_DEFAULT"
_ZN7cutlass13device_kernelIN5flash11enable_sm90INS1_16FlashAttnFwdSm90INS1_25CollectiveMainloopFwdSm90ILi2EN4cute5tupleIJNS5_1CILi1EEES8_S8_EEENS6_IJNS7_ILi128EEENS7_ILi96EEENS7_ILi64EEEEEELi256ENS_10bfloat16_tEfNS_4arch4Sm90ELb0ELb0ELb1ELb1ELb0ELb1ELb0ELb1ELb0ELb1ELb0ELb0EEENS1_21CollectiveEpilogueFwdINS6_IJSA_NS7_ILi256EEESB_EEES9_SE_SG_Li256ELb1ELb1ELb0ELb0EEENS1_36VarlenDynamicPersistentTileSchedulerILi128ELi96ELi256ELi128ELb0ELb1ELb1ELb0ELb1ELb1EEEEEEEEEvNT_6ParamsE:
[----:B------:R-:W-:Y:S01]  /*0000*/  LDC R1, c[0x0][0x37c] ;  /* 0x0000df00ff017b82 */ /* 0x000fe20000000800 */
[----:B------:R-:W-:Y:S05]  /*0010*/  EXIT ;  /* 0x000000000000794d */ /* 0x000fea0003800000 */
.L_x_3:
        /* <DEDUP_REMOVED lines=14> */
.L_x_21:


//--------------------- .text._ZN7cutlass13device_kernelIN5flash11enable_sm90INS1_16FlashAttnFwdSm90INS1_25CollectiveMainloopFwdSm90ILi2EN4cute5tupleIJNS5_1CILi1EEES8_S8_EEENS6_IJNS7_ILi128EEENS7_ILi96EEENS7_ILi64EEEEEELi256ENS_10bfloat16_tEfNS_4arch4Sm90ELb0ELb0ELb1ELb1ELb0ELb0ELb1ELb1ELb0ELb1ELb0ELb0EEENS1_21CollectiveEpilogueFwdINS6_IJSA_NS7_ILi256EEESB_EEES9_SE_SG_Li256ELb1ELb1ELb0ELb0EEENS1_36VarlenDynamicPersistentTileSchedulerILi128ELi96ELi256ELi128ELb0ELb1ELb1ELb0ELb1ELb1EEEEEEEEEvNT_6ParamsE --------------------------
	.section	.text._ZN7cutlass13device_kernelIN5flash11enable_sm90INS1_16FlashAttnFwdSm90INS1_25CollectiveMainloopFwdSm90ILi2EN4cute5tupleIJNS5_1CILi1EEES8_S8_EEENS6_IJNS7_ILi128EEENS7_ILi96EEENS7_ILi64EEEEEELi256ENS_10bfloat16_tEfNS_4arch4Sm90ELb0ELb0ELb1ELb1ELb0ELb0ELb1ELb1ELb0ELb1ELb0ELb0EEENS1_21CollectiveEpilogueFwdINS6_IJSA_NS7_ILi256EEESB_EEES9_SE_SG_Li256ELb1ELb1ELb0ELb0EEENS1_36VarlenDynamicPersistentTileSchedulerILi128ELi96ELi256ELi128ELb0ELb1ELb1ELb0ELb1ELb1EEEEEEEEEvNT_6ParamsE,"ax",@progbits
	.align	128
.text._ZN7cutlass13device_kernelIN5flash11enable_sm90INS1_16FlashAttnFwdSm90INS1_25CollectiveMainloopFwdSm90ILi2EN4cute5tupleIJNS5_1CILi1EEES8_S8_EEENS6_IJNS7_ILi128EEENS7_ILi96EEENS7_ILi64EEEEEELi256ENS_10bfloat16_tEfNS_4arch4Sm90ELb0ELb0ELb1ELb1ELb0ELb0ELb1ELb1ELb0ELb1ELb0ELb0EEENS1_21CollectiveEpilogueFwdINS6_IJSA_NS7_ILi256EEESB_EEES9_SE_SG_Li256ELb1ELb1ELb0ELb0EEENS1_36VarlenDynamicPersistentTileSchedulerILi128ELi96ELi256ELi128ELb0ELb1ELb1ELb0ELb1ELb1EEEEEEEEEvNT_6ParamsE:
        .type           _ZN7cutlass13device_kernelIN5flash11enable_sm90INS1_16FlashAttnFwdSm90INS1_25CollectiveMainloopFwdSm90ILi2EN4cute5tupleIJNS5_1CILi1EEES8_S8_EEENS6_IJNS7_ILi128EEENS7_ILi96EEENS7_ILi64EEEEEELi256ENS_10bfloat16_tEfNS_4arch4Sm90ELb0ELb0ELb1ELb1ELb0ELb0ELb1ELb1ELb0ELb1ELb0ELb0EEENS1_21CollectiveEpilogueFwdINS6_IJSA_NS7_ILi256EEESB_EEES9_SE_SG_Li256ELb1ELb1ELb0ELb0EEENS1_36VarlenDynamicPersistentTileSchedulerILi128ELi96ELi256ELi128ELb0ELb1ELb1ELb0ELb1ELb1EEEEEEEEEvNT_6ParamsE,@function
        .size           _ZN7cutlass13device_kernelIN5flash11enable_sm90INS1_16FlashAttnFwdSm90INS1_25CollectiveMainloopFwdSm90ILi2EN4cute5tupleIJNS5_1CILi1EEES8_S8_EEENS6_IJNS7_ILi128EEENS7_ILi96EEENS7_ILi64EEEEEELi256ENS_10bfloat16_tEfNS_4arch4Sm90ELb0ELb0ELb1ELb1ELb0ELb0ELb1ELb1ELb0ELb1ELb0ELb0EEENS1_21CollectiveEpilogueFwdINS6_IJSA_NS7_ILi256EEESB_EEES9_SE_SG_Li256ELb1ELb1ELb0ELb0EEENS1_36VarlenDynamicPersistentTileSchedulerILi128ELi96ELi256ELi128ELb0ELb1ELb1ELb0ELb1ELb1EEEEEEEEEvNT_6ParamsE,(.L_x_22 - _ZN7cutlass13device_kernelIN5flash11enable_sm90INS1_16FlashAttnFwdSm90INS1_25CollectiveMainloopFwdSm90ILi2EN4cute5tupleIJNS5_1CILi1EEES8_S8_EEENS6_IJNS7_ILi128EEENS7_ILi96EEENS7_ILi64EEEEEELi256ENS_10bfloat16_tEfNS_4arch4Sm90ELb0ELb0ELb1ELb1ELb0ELb0ELb1ELb1ELb0ELb1ELb0ELb0EEENS1_21CollectiveEpilogueFwdINS6_IJSA_NS7_ILi256EEESB_EEES9_SE_SG_Li256ELb1ELb1ELb0ELb0EEENS1_36VarlenDynamicPersistentTileSchedulerILi128ELi96ELi256ELi128ELb0ELb1ELb1ELb0ELb1ELb1EEEEEEEEEvNT_6ParamsE)
        .other          _ZN7cutlass13device_kernelIN5flash11enable_sm90INS1_16FlashAttnFwdSm90INS1_25CollectiveMainloopFwdSm90ILi2EN4cute5tupleIJNS5_1CILi1EEES8_S8_EEENS6_IJNS7_ILi128EEENS7_ILi96EEENS7_ILi64EEEEEELi256ENS_10bfloat16_tEfNS_4arch4Sm90ELb0ELb0ELb1ELb1ELb0ELb0ELb1ELb1ELb0ELb1ELb0ELb0EEENS1_21CollectiveEpilogueFwdINS6_IJSA_NS7_ILi256EEESB_EEES9_SE_SG_Li256ELb1ELb1ELb0ELb0EEENS1_36VarlenDynamicPersistentTileSchedulerILi128ELi96ELi256ELi128ELb0ELb1ELb1ELb0ELb1ELb1EEEEEEEEEvNT_6ParamsE,@"STO_CUDA_ENTRY STV_DEFAULT"
_ZN7cutlass13device_kernelIN5flash11enable_sm90INS1_16FlashAttnFwdSm90INS1_25CollectiveMainloopFwdSm90ILi2EN4cute5tupleIJNS5_1CILi1EEES8_S8_EEENS6_IJNS7_ILi128EEENS7_ILi96EEENS7_ILi64EEEEEELi256ENS_10bfloat16_tEfNS_4arch4Sm90ELb0ELb0ELb1ELb1ELb0ELb0ELb1ELb1ELb0ELb1ELb0ELb0EEENS1_21CollectiveEpilogueFwdINS6_IJSA_NS7_ILi256EEESB_EEES9_SE_SG_Li256ELb1ELb1ELb0ELb0EEENS1_36VarlenDynamicPersistentTileSchedulerILi128ELi96ELi256ELi128ELb0ELb1ELb1ELb0ELb1ELb1EEEEEEEEEvNT_6ParamsE:
[----:B------:R-:W-:Y:S01]  /*0000*/  LDC R1, c[0x0][0x37c] ;  /* 0x0000df00ff017b82 */ /* 0x000fe20000000800 */
[----:B------:R-:W-:Y:S05]  /*0010*/  EXIT ;  /* 0x000000000000794d */ /* 0x000fea0003800000 */
.L_x_4:
        /* <DEDUP_REMOVED lines=14> */
.L_x_22:


//--------------------- .text._ZN7cutlass13device_kernelIN5flash11enable_sm90INS1_16FlashAttnFwdSm90INS1_25CollectiveMainloopFwdSm90ILi2EN4cute5tupleIJNS5_1CILi1EEES8_S8_EEENS6_IJNS7_ILi128EEENS7_ILi96EEENS7_ILi64EEEEEELi256ENS_10bfloat16_tEfNS_4arch4Sm90ELb0ELb0ELb1ELb1ELb0ELb1ELb1ELb1ELb0ELb1ELb0ELb0EEENS1_21CollectiveEpilogueFwdINS6_IJSA_NS7_ILi256EEESB_EEES9_SE_SG_Li256ELb1ELb1ELb0ELb0EEENS1_36VarlenDynamicPersistentTileSchedulerILi128ELi96ELi256ELi128ELb0ELb1ELb1ELb0ELb1ELb1EEEEEEEEEvNT_6ParamsE --------------------------
	.section	.text._ZN7cutlass13device_kernelIN5flash11enable_sm90INS1_16FlashAttnFwdSm90INS1_25CollectiveMainloopFwdSm90ILi2EN4cute5tupleIJNS5_1CILi1EEES8_S8_EEENS6_IJNS7_ILi128EEENS7_ILi96EEENS7_ILi64EEEEEELi256ENS_10bfloat16_tEfNS_4arch4Sm90ELb0ELb0ELb1ELb1ELb0ELb1ELb1ELb1ELb0ELb1ELb0ELb0EEENS1_21CollectiveEpilogueFwdINS6_IJSA_NS7_ILi256EEESB_EEES9_SE_SG_Li256ELb1ELb1ELb0ELb0EEENS1_36VarlenDynamicPersistentTileSchedulerILi128ELi96ELi256ELi128ELb0ELb1ELb1ELb0ELb1ELb1EEEEEEEEEvNT_6ParamsE,"ax",@progbits
	.align	128
.text._ZN7cutlass13device_kernelIN5flash11enable_sm90INS1_16FlashAttnFwdSm90INS1_25CollectiveMainloopFwdSm90ILi2EN4cute5tupleIJNS5_1CILi1EEES8_S8_EEENS6_IJNS7_ILi128EEENS7_ILi96EEENS7_ILi64EEEEEELi256ENS_10bfloat16_tEfNS_4arch4Sm90ELb0ELb0ELb1ELb1ELb0ELb1ELb1ELb1ELb0ELb1ELb0ELb0EEENS1_21CollectiveEpilogueFwdINS6_IJSA_NS7_ILi256EEESB_EEES9_SE_SG_Li256ELb1ELb1ELb0ELb0EEENS1_36VarlenDynamicPersistentTileSchedulerILi128ELi96ELi256ELi128ELb0ELb1ELb1ELb0ELb1ELb1EEEEEEEEEvNT_6ParamsE:
        .type           _ZN7cutlass13device_kernelIN5flash11enable_sm90INS1_16FlashAttnFwdSm90INS1_25CollectiveMainloopFwdSm90ILi2EN4cute5tupleIJNS5_1CILi1EEES8_S8_EEENS6_IJNS7_ILi128EEENS7_ILi96EEENS7_ILi64EEEEEELi256ENS_10bfloat16_tEfNS_4arch4Sm90ELb0ELb0ELb1ELb1ELb0ELb1ELb1ELb1ELb0ELb1ELb0ELb0EEENS1_21CollectiveEpilogueFwdINS6_IJSA_NS7_ILi256EEESB_EEES9_SE_SG_Li256ELb1ELb1ELb0ELb0EEENS1_36VarlenDynamicPersistentTileSchedulerILi128ELi96ELi256ELi128ELb0ELb1ELb1ELb0ELb1ELb1EEEEEEEEEvNT_6ParamsE,@function
        .size           _ZN7cutlass13device_kernelIN5flash11enable_sm90INS1_16FlashAttnFwdSm90INS1_25CollectiveMainloopFwdSm90ILi2EN4cute5tupleIJNS5_1CILi1EEES8_S8_EEENS6_IJNS7_ILi128EEENS7_ILi96EEENS7_ILi64EEEEEELi256ENS_10bfloat16_tEfNS_4arch4Sm90ELb0ELb0ELb1ELb1ELb0ELb1ELb1ELb1ELb0ELb1ELb0ELb0EEENS1_21CollectiveEpilogueFwdINS6_IJSA_NS7_ILi256EEESB_EEES9_SE_SG_Li256ELb1ELb1ELb0ELb0EEENS1_36VarlenDynamicPersistentTileSchedulerILi128ELi96ELi256ELi128ELb0ELb1ELb1ELb0ELb1ELb1EEEEEEEEEvNT_6ParamsE,(.L_x_23 - _ZN7cutlass13device_kernelIN5flash11enable_sm90INS1_16FlashAttnFwdSm90INS1_25CollectiveMainloopFwdSm90ILi2EN4cute5tupleIJNS5_1CILi1EEES8_S8_EEENS6_IJNS7_ILi128EEENS7_ILi96EEENS7_ILi64EEEEEELi256ENS_10bfloat16_tEfNS_4arch4Sm90ELb0ELb0ELb1ELb1ELb0ELb1ELb1ELb1ELb0ELb1ELb0ELb0EEENS1_21CollectiveEpilogueFwdINS6_IJSA_NS7_ILi256EEESB_EEES9_SE_SG_Li256ELb1ELb1ELb0ELb0EEENS1_36VarlenDynamicPersistentTileSchedulerILi128ELi96ELi256ELi128ELb0ELb1ELb1ELb0ELb1ELb1EEEEEEEEEvNT_6ParamsE)
        .other          _ZN7cutlass13device_kernelIN5flash11enable_sm90INS1_16FlashAttnFwdSm90INS1_25CollectiveMainloopFwdSm90ILi2EN4cute5tupleIJNS5_1CILi1EEES8_S8_EEENS6_IJNS7_ILi128EEENS7_ILi96EEENS7_ILi64EEEEEELi256ENS_10bfloat16_tEfNS_4arch4Sm90ELb0ELb0ELb1ELb1ELb0ELb1ELb1ELb1ELb0ELb1ELb0ELb0EEENS1_21CollectiveEpilogueFwdINS6_IJSA_NS7_ILi256EEESB_EEES9_SE_SG_Li256ELb1ELb1ELb0ELb0EEENS1_36VarlenDynamicPersistentTileSchedulerILi128ELi96ELi256ELi128ELb0ELb1ELb1ELb0ELb1ELb1EEEEEEEEEvNT_6ParamsE,@"STO_CUDA_ENTRY STV_DEFAULT"
_ZN7cutlass13device_kernelIN5flash11enable_sm90INS1_16FlashAttnFwdSm90INS1_25CollectiveMainloopFwdSm90ILi2EN4cute5tupleIJNS5_1CILi1EEES8_S8_EEENS6_IJNS7_ILi128EEENS7_ILi96EEENS7_ILi64EEEEEELi256ENS_10bfloat16_tEfNS_4arch4Sm90ELb0ELb0ELb1ELb1ELb0ELb1ELb1ELb1ELb0ELb1ELb0ELb0EEENS1_21CollectiveEpilogueFwdINS6_IJSA_NS7_ILi256EEESB_EEES9_SE_SG_Li256ELb1ELb1ELb0ELb0EEENS1_36VarlenDynamicPersistentTileSchedulerILi128ELi96ELi256ELi128ELb0ELb1ELb1ELb0ELb1ELb1EEEEEEEEEvNT_6ParamsE:
[----:B------:R-:W-:Y:S01]  /*0000*/  LDC R1, c[0x0][0x37c] ;  /* 0x0000df00ff017b82 */ /* 0x000fe20000000800 */
[----:B------:R-:W-:Y:S05]  /*0010*/  EXIT ;  /* 0x000000000000794d */ /* 0x000fea0003800000 */
.L_x_5:
        /* <DEDUP_REMOVED lines=14> */
.L_x_23:


//--------------------- .text._ZN7cutlass13device_kernelIN5flash11enable_sm90INS1_16FlashAttnFwdSm90INS1_25CollectiveMainloopFwdSm90ILi2EN4cute5tupleIJNS5_1CILi1EEES8_S8_EEENS6_IJNS7_ILi128EEENS7_ILi96EEENS7_ILi64EEEEEELi256ENS_10bfloat16_tEfNS_4arch4Sm90ELb0ELb1ELb1ELb0ELb0ELb0ELb0ELb1ELb0ELb1ELb0ELb0EEENS1_21CollectiveEpilogueFwdINS6_IJSA_NS7_ILi256EEESB_EEES9_SE_SG_Li256ELb0ELb1ELb0ELb0EEENS1_30DynamicPersistentTileSchedulerILi256ELi128ELb0ELb1ELb1EEEEEEEEEvNT_6ParamsE --------------------------
	.section	.text._ZN7cutlass13device_kernelIN5flash11enable_sm90INS1_16FlashAttnFwdSm90INS1_25CollectiveMainloopFwdSm90ILi2EN4cute5tupleIJNS5_1CILi1EEES8_S8_EEENS6_IJNS7_ILi128EEENS7_ILi96EEENS7_ILi64EEEEEELi256ENS_10bfloat16_tEfNS_4arch4Sm90ELb0ELb1ELb1ELb0ELb0ELb0ELb0ELb1ELb0ELb1ELb0ELb0EEENS1_21CollectiveEpilogueFwdINS6_IJSA_NS7_ILi256EEESB_EEES9_SE_SG_Li256ELb0ELb1ELb0ELb0EEENS1_30DynamicPersistentTileSchedulerILi256ELi128ELb0ELb1ELb1EEEEEEEEEvNT_6ParamsE,"ax",@progbits
	.align	128
.text._ZN7cutlass13device_kernelIN5flash11enable_sm90INS1_16FlashAttnFwdSm90INS1_25CollectiveMainloopFwdSm90ILi2EN4cute5tupleIJNS5_1CILi1EEES8_S8_EEENS6_IJNS7_ILi128EEENS7_ILi96EEENS7_ILi64EEEEEELi256ENS_10bfloat16_tEfNS_4arch4Sm90ELb0ELb1ELb1ELb0ELb0ELb0ELb0ELb1ELb0ELb1ELb0ELb0EEENS1_21CollectiveEpilogueFwdINS6_IJSA_NS7_ILi256EEESB_EEES9_SE_SG_Li256ELb0ELb1ELb0ELb0EEENS1_30DynamicPersistentTileSchedulerILi256ELi128ELb0ELb1ELb1EEEEEEEEEvNT_6ParamsE:
        .type           _ZN7cutlass13device_kernelIN5flash11enable_sm90INS1_16FlashAttnFwdSm90INS1_25CollectiveMainloopFwdSm90ILi2EN4cute5tupleIJNS5_1CILi1EEES8_S8_EEENS6_IJNS7_ILi128EEENS7_ILi96EEENS7_ILi64EEEEEELi256ENS_10bfloat16_tEfNS_4arch4Sm90ELb0ELb1ELb1ELb0ELb0ELb0ELb0ELb1ELb0ELb1ELb0ELb0EEENS1_21CollectiveEpilogueFwdINS6_IJSA_NS7_ILi256EEESB_EEES9_SE_SG_Li256ELb0ELb1ELb0ELb0EEENS1_30DynamicPersistentTileSchedulerILi256ELi128ELb0ELb1ELb1EEEEEEEEEvNT_6ParamsE,@function
        .size           _ZN7cutlass13device_kernelIN5flash11enable_sm90INS1_16FlashAttnFwdSm90INS1_25CollectiveMainloopFwdSm90ILi2EN4cute5tupleIJNS5_1CILi1EEES8_S8_EEENS6_IJNS7_ILi128EEENS7_ILi96EEENS7_ILi64EEEEEELi256ENS_10bfloat16_tEfNS_4arch4Sm90ELb0ELb1ELb1ELb0ELb0ELb0ELb0ELb1ELb0ELb1ELb0ELb0EEENS1_21CollectiveEpilogueFwdINS6_IJSA_NS7_ILi256EEESB_EEES9_SE_SG_Li256ELb0ELb1ELb0ELb0EEENS1_30DynamicPersistentTileSchedulerILi256ELi128ELb0ELb1ELb1EEEEEEEEEvNT_6ParamsE,(.L_x_24 - _ZN7cutlass13device_kernelIN5flash11enable_sm90INS1_16FlashAttnFwdSm90INS1_25CollectiveMainloopFwdSm90ILi2EN4cute5tupleIJNS5_1CILi1EEES8_S8_EEENS6_IJNS7_ILi128EEENS7_ILi96EEENS7_ILi64EEEEEELi256ENS_10bfloat16_tEfNS_4arch4Sm90ELb0ELb1ELb1ELb0ELb0ELb0ELb0ELb1ELb0ELb1ELb0ELb0EEENS1_21CollectiveEpilogueFwdINS6_IJSA_NS7_ILi256EEESB_EEES9_SE_SG_Li256ELb0ELb1ELb0ELb0EEENS1_30DynamicPersistentTileSchedulerILi256ELi128ELb0ELb1ELb1EEEEEEEEEvNT_6ParamsE)
        .other          _ZN7cutlass13device_kernelIN5flash11enable_sm90INS1_16FlashAttnFwdSm90INS1_25CollectiveMainloopFwdSm90ILi2EN4cute5tupleIJNS5_1CILi1EEES8_S8_EEENS6_IJNS7_ILi128EEENS7_ILi96EEENS7_ILi64EEEEEELi256ENS_10bfloat16_tEfNS_4arch4Sm90ELb0ELb1ELb1ELb0ELb0ELb0ELb0ELb1ELb0ELb1ELb0ELb0EEENS1_21CollectiveEpilogueFwdINS6_IJSA_NS7_ILi256EEESB_EEES9_SE_SG_Li256ELb0ELb1ELb0ELb0EEENS1_30DynamicPersistentTileSchedulerILi256ELi128ELb0ELb1ELb1EEEEEEEEEvNT_6ParamsE,@"STO_CUDA_ENTRY STV_DEFAULT"
_ZN7cutlass13device_kernelIN5flash11enable_sm90INS1_16FlashAttnFwdSm90INS1_25CollectiveMainloopFwdSm90ILi2EN4cute5tupleIJNS5_1CILi1EEES8_S8_EEENS6_IJNS7_ILi128EEENS7_ILi96EEENS7_ILi64EEEEEELi256ENS_10bfloat16_tEfNS_4arch4Sm90ELb0ELb1ELb1ELb0ELb0ELb0ELb0ELb1ELb0ELb1ELb0ELb0EEENS1_21CollectiveEpilogueFwdINS6_IJSA_NS7_ILi256EEESB_EEES9_SE_SG_Li256ELb0ELb1ELb0ELb0EEENS1_30DynamicPersistentTileSchedulerILi256ELi128ELb0ELb1ELb1EEEEEEEEEvNT_6ParamsE:
[----:B------:R-:W-:Y:S01]  /*0000*/  LDC R1, c[0x0][0x37c] ;  /* 0x0000df00ff017b82 */ /* 0x000fe20000000800 */
[----:B------:R-:W-:Y:S05]  /*0010*/  EXIT ;  /* 0x000000000000794d */ /* 0x000fea0003800000 */
.L_x_6:
        /* <DEDUP_REMOVED lines=14> */
.L_x_24:


//--------------------- .text._ZN7cutlass13device_kernelIN5flash11enable_sm90INS1_16FlashAttnFwdSm90INS1_25CollectiveMainloopFwdSm90ILi2EN4cute5tupleIJNS5_1CILi1EEES8_S8_EEENS6_IJNS7_ILi128EEENS7_ILi96EEENS7_ILi64EEEEEELi256ENS_10bfloat16_tEfNS_4arch4Sm90ELb0ELb1ELb1ELb0ELb0ELb0ELb1ELb1ELb0ELb1ELb0ELb0EEENS1_21CollectiveEpilogueFwdINS6_IJSA_NS7_ILi256EEESB_EEES9_SE_SG_Li256ELb0ELb1ELb0ELb0EEENS1_30DynamicPersistentTileSchedulerILi256ELi128ELb0ELb1ELb1EEEEEEEEEvNT_6ParamsE --------------------------
	.section	.text._ZN7cutlass13device_kernelIN5flash11enable_sm90INS1_16FlashAttnFwdSm90INS1_25CollectiveMainloopFwdSm90ILi2EN4cute5tupleIJNS5_1CILi1EEES8_S8_EEENS6_IJNS7_ILi128EEENS7_ILi96EEENS7_ILi64EEEEEELi256ENS_10bfloat16_tEfNS_4arch4Sm90ELb0ELb1ELb1ELb0ELb0ELb0ELb1ELb1ELb0ELb1ELb0ELb0EEENS1_21CollectiveEpilogueFwdINS6_IJSA_NS7_ILi256EEESB_EEES9_SE_SG_Li256ELb0ELb1ELb0ELb0EEENS1_30DynamicPersistentTileSchedulerILi256ELi128ELb0ELb1ELb1EEEEEEEEEvNT_6ParamsE,"ax",@progbits
	.align	128
.text._ZN7cutlass13device_kernelIN5flash11enable_sm90INS1_16FlashAttnFwdSm90INS1_25CollectiveMainloopFwdSm90ILi2EN4cute5tupleIJNS5_1CILi1EEES8_S8_EEENS6_IJNS7_ILi128EEENS7_ILi96EEENS7_ILi64EEEEEELi256ENS_10bfloat16_tEfNS_4arch4Sm90ELb0ELb1ELb1ELb0ELb0ELb0ELb1ELb1ELb0ELb1ELb0ELb0EEENS1_21CollectiveEpilogueFwdINS6_IJSA_NS7_ILi256EEESB_EEES9_SE_SG_Li256ELb0ELb1ELb0ELb0EEENS1_30DynamicPersistentTileSchedulerILi256ELi128ELb0ELb1ELb1EEEEEEEEEvNT_6ParamsE:
        .type           _ZN7cutlass13device_kernelIN5flash11enable_sm90INS1_16FlashAttnFwdSm90INS1_25CollectiveMainloopFwdSm90ILi2EN4cute5tupleIJNS5_1CILi1EEES8_S8_EEENS6_IJNS7_ILi128EEENS7_ILi96EEENS7_ILi64EEEEEELi256ENS_10bfloat16_tEfNS_4arch4Sm90ELb0ELb1ELb1ELb0ELb0ELb0ELb1ELb1ELb0ELb1ELb0ELb0EEENS1_21CollectiveEpilogueFwdINS6_IJSA_NS7_ILi256EEESB_EEES9_SE_SG_Li256ELb0ELb1ELb0ELb0EEENS1_30DynamicPersistentTileSchedulerILi256ELi128ELb0ELb1ELb1EEEEEEEEEvNT_6ParamsE,@function
        .size           _ZN7cutlass13device_kernelIN5flash11enable_sm90INS1_16FlashAttnFwdSm90INS1_25CollectiveMainloopFwdSm90ILi2EN4cute5tupleIJNS5_1CILi1EEES8_S8_EEENS6_IJNS7_ILi128EEENS7_ILi96EEENS7_ILi64EEEEEELi256ENS_10bfloat16_tEfNS_4arch4Sm90ELb0ELb1ELb1ELb0ELb0ELb0ELb1ELb1ELb0ELb1ELb0ELb0EEENS1_21CollectiveEpilogueFwdINS6_IJSA_NS7_ILi256EEESB_EEES9_SE_SG_Li256ELb0ELb1ELb0ELb0EEENS1_30DynamicPersistentTileSchedulerILi256ELi128ELb0ELb1ELb1EEEEEEEEEvNT_6ParamsE,(.L_x_25 - _ZN7cutlass13device_kernelIN5flash11enable_sm90INS1_16FlashAttnFwdSm90INS1_25CollectiveMainloopFwdSm90ILi2EN4cute5tupleIJNS5_1CILi1EEES8_S8_EEENS6_IJNS7_ILi128EEENS7_ILi96EEENS7_ILi64EEEEEELi256ENS_10bfloat16_tEfNS_4arch4Sm90ELb0ELb1ELb1ELb0ELb0ELb0ELb1ELb1ELb0ELb1ELb0ELb0EEENS1_21CollectiveEpilogueFwdINS6_IJSA_NS7_ILi256EEESB_EEES9_SE_SG_Li256ELb0ELb1ELb0ELb0EEENS1_30DynamicPersistentTileSchedulerILi256ELi128ELb0ELb1ELb1EEEEEEEEEvNT_6ParamsE)
        .other          _ZN7cutlass13device_kernelIN5flash11enable_sm90INS1_16FlashAttnFwdSm90INS1_25CollectiveMainloopFwdSm90ILi2EN4cute5tupleIJNS5_1CILi1EEES8_S8_EEENS6_IJNS7_ILi128EEENS7_ILi96EEENS7_ILi64EEEEEELi256ENS_10bfloat16_tEfNS_4arch4Sm90ELb0ELb1ELb1ELb0ELb0ELb0ELb1ELb1ELb0ELb1ELb0ELb0EEENS1_21CollectiveEpilogueFwdINS6_IJSA_NS7_ILi256EEESB_EEES9_SE_SG_Li256ELb0ELb1ELb0ELb0EEENS1_30DynamicPersistentTileSchedulerILi256ELi128ELb0ELb1ELb1EEEEEEEEEvNT_6ParamsE,@"STO_CUDA_ENTRY STV_DEFAULT"
_ZN7cutlass13device_kernelIN5flash11enable_sm90INS1_16FlashAttnFwdSm90INS1_25CollectiveMainloopFwdSm90ILi2EN4cute5tupleIJNS5_1CILi1EEES8_S8_EEENS6_IJNS7_ILi128EEENS7_ILi96EEENS7_ILi64EEEEEELi256ENS_10bfloat16_tEfNS_4arch4Sm90ELb0ELb1ELb1ELb0ELb0ELb0ELb1ELb1ELb0ELb1ELb0ELb0EEENS1_21CollectiveEpilogueFwdINS6_IJSA_NS7_ILi256EEESB_EEES9_SE_SG_Li256ELb0ELb1ELb0ELb0EEENS1_30DynamicPersistentTileSchedulerILi256ELi128ELb0ELb1ELb1EEEEEEEEEvNT_6ParamsE:
[----:B------:R-:W-:Y:S01]  /*0000*/  LDC R1, c[0x0][0x37c] ;  /* 0x0000df00ff017b82 */ /* 0x000fe20000000800 */
[----:B------:R-:W-:Y:S05]  /*0010*/  EXIT ;  /* 0x000000000000794d */ /* 0x000fea0003800000 */
.L_x_7:
        /* <DEDUP_REMOVED lines=14> */
.L_x_25:


//--------------------- .text._ZN7cutlass13device_kernelIN5flash11enable_sm90INS1_16FlashAttnFwdSm90INS1_25CollectiveMainloopFwdSm90ILi2EN4cute5tupleIJNS5_1CILi1EEES8_S8_EEENS6_IJNS7_ILi128EEENS7_ILi96EEENS7_ILi64EEEEEELi256ENS_10bfloat16_tEfNS_4arch4Sm90ELb0ELb1ELb1ELb1ELb0ELb0ELb0ELb1ELb0ELb1ELb0ELb0EEENS1_21CollectiveEpilogueFwdINS6_IJSA_NS7_ILi256EEESB_EEES9_SE_SG_Li256ELb1ELb1ELb0ELb0EEENS1_36VarlenDynamicPersistentTileSchedulerILi128ELi96ELi256ELi128ELb0ELb1ELb1ELb1ELb0ELb1EEEEEEEEEvNT_6ParamsE --------------------------
	.section	.text._ZN7cutlass13device_kernelIN5flash11enable_sm90INS1_16FlashAttnFwdSm90INS1_25CollectiveMainloopFwdSm90ILi2EN4cute5tupleIJNS5_1CILi1EEES8_S8_EEENS6_IJNS7_ILi128EEENS7_ILi96EEENS7_ILi64EEEEEELi256ENS_10bfloat16_tEfNS_4arch4Sm90ELb0ELb1ELb1ELb1ELb0ELb0ELb0ELb1ELb0ELb1ELb0ELb0EEENS1_21CollectiveEpilogueFwdINS6_IJSA_NS7_ILi256EEESB_EEES9_SE_SG_Li256ELb1ELb1ELb0ELb0EEENS1_36VarlenDynamicPersistentTileSchedulerILi128ELi96ELi256ELi128ELb0ELb1ELb1ELb1ELb0ELb1EEEEEEEEEvNT_6ParamsE,"ax",@progbits
	.align	128
.text._ZN7cutlass13device_kernelIN5flash11enable_sm90INS1_16FlashAttnFwdSm90INS1_25CollectiveMainloopFwdSm90ILi2EN4cute5tupleIJNS5_1CILi1EEES8_S8_EEENS6_IJNS7_ILi128EEENS7_ILi96EEENS7_ILi64EEEEEELi256ENS_10bfloat16_tEfNS_4arch4Sm90ELb0ELb1ELb1ELb1ELb0ELb0ELb0ELb1ELb0ELb1ELb0ELb0EEENS1_21CollectiveEpilogueFwdINS6_IJSA_NS7_ILi256EEESB_EEES9_SE_SG_Li256ELb1ELb1ELb0ELb0EEENS1_36VarlenDynamicPersistentTileSchedulerILi128ELi96ELi256ELi128ELb0ELb1ELb1ELb1ELb0ELb1EEEEEEEEEvNT_6ParamsE:
        .type           _ZN7cutlass13device_kernelIN5flash11enable_sm90INS1_16FlashAttnFwdSm90INS1_25CollectiveMainloopFwdSm90ILi2EN4cute5tupleIJNS5_1CILi1EEES8_S8_EEENS6_IJNS7_ILi128EEENS7_ILi96EEENS7_ILi64EEEEEELi256ENS_10bfloat16_tEfNS_4arch4Sm90ELb0ELb1ELb1ELb1ELb0ELb0ELb0ELb1ELb0ELb1ELb0ELb0EEENS1_21CollectiveEpilogueFwdINS6_IJSA_NS7_ILi256EEESB_EEES9_SE_SG_Li256ELb1ELb1ELb0ELb0EEENS1_36VarlenDynamicPersistentTileSchedulerILi128ELi96ELi256ELi128ELb0ELb1ELb1ELb1ELb0ELb1EEEEEEEEEvNT_6ParamsE,@function
        .size           _ZN7cutlass13device_kernelIN5flash11enable_sm90INS1_16FlashAttnFwdSm90INS1_25CollectiveMainloopFwdSm90ILi2EN4cute5tupleIJNS5_1CILi1EEES8_S8_EEENS6_IJNS7_ILi128EEENS7_ILi96EEENS7_ILi64EEEEEELi256ENS_10bfloat16_tEfNS_4arch4Sm90ELb0ELb1ELb1ELb1ELb0ELb0ELb0ELb1ELb0ELb1ELb0ELb0EEENS1_21CollectiveEpilogueFwdINS6_IJSA_NS7_ILi256EEESB_EEES9_SE_SG_Li256ELb1ELb1ELb0ELb0EEENS1_36VarlenDynamicPersistentTileSchedulerILi128ELi96ELi256ELi128ELb0ELb1ELb1ELb1ELb0ELb1EEEEEEEEEvNT_6ParamsE,(.L_x_26 - _ZN7cutlass13device_kernelIN5flash11enable_sm90INS1_16FlashAttnFwdSm90INS1_25CollectiveMainloopFwdSm90ILi2EN4cute5tupleIJNS5_1CILi1EEES8_S8_EEENS6_IJNS7_ILi128EEENS7_ILi96EEENS7_ILi64EEEEEELi256ENS_10bfloat16_tEfNS_4arch4Sm90ELb0ELb1ELb1ELb1ELb0ELb0ELb0ELb1ELb0ELb1ELb0ELb0EEENS1_21CollectiveEpilogueFwdINS6_IJSA_NS7_ILi256EEESB_EEES9_SE_SG_Li256ELb1ELb1ELb0ELb0EEENS1_36VarlenDynamicPersistentTileSchedulerILi128ELi96ELi256ELi128ELb0ELb1ELb1ELb1ELb0ELb1EEEEEEEEEvNT_6ParamsE)
        .other          _ZN7cutlass13device_kernelIN5flash11enable_sm90INS1_16FlashAttnFwdSm90INS1_25CollectiveMainloopFwdSm90ILi2EN4cute5tupleIJNS5_1CILi1EEES8_S8_EEENS6_IJNS7_ILi128EEENS7_ILi96EEENS7_ILi64EEEEEELi256ENS_10bfloat16_tEfNS_4arch4Sm90ELb0ELb1ELb1ELb1ELb0ELb0ELb0ELb1ELb0ELb1ELb0ELb0EEENS1_21CollectiveEpilogueFwdINS6_IJSA_NS7_ILi256EEESB_EEES9_SE_SG_Li256ELb1ELb1ELb0ELb0EEENS1_36VarlenDynamicPersistentTileSchedulerILi128ELi96ELi256ELi128ELb0ELb1ELb1ELb1ELb0ELb1EEEEEEEEEvNT_6ParamsE,@"STO_CUDA_ENTRY STV_DEFAULT"
_ZN7cutlass13device_kernelIN5flash11enable_sm90INS1_16FlashAttnFwdSm90INS1_25CollectiveMainloopFwdSm90ILi2EN4cute5tupleIJNS5_1CILi1EEES8_S8_EEENS6_IJNS7_ILi128EEENS7_ILi96EEENS7_ILi64EEEEEELi256ENS_10bfloat16_tEfNS_4arch4Sm90ELb0ELb1ELb1ELb1ELb0ELb0ELb0ELb1ELb0ELb1ELb0ELb0EEENS1_21CollectiveEpilogueFwdINS6_IJSA_NS7_ILi256EEESB_EEES9_SE_SG_Li256ELb1ELb1ELb0ELb0EEENS1_36VarlenDynamicPersistentTileSchedulerILi128ELi96ELi256ELi128ELb0ELb1ELb1ELb1ELb0ELb1EEEEEEEEEvNT_6ParamsE:
[----:B------:R-:W-:Y:S01]  /*0000*/  LDC R1, c[0x0][0x37c] ;  /* 0x0000df00ff017b82 */ /* 0x000fe20000000800 */
[----:B------:R-:W-:Y:S05]  /*0010*/  EXIT ;  /* 0x000000000000794d */ /* 0x000fea0003800000 */
.L_x_8:
        /* <DEDUP_REMOVED lines=14> */
.L_x_26:


//--------------------- .text._ZN7cutlass13device_kernelIN5flash11enable_sm90INS1_16FlashAttnFwdSm90INS1_25CollectiveMainloopFwdSm90ILi2EN4cute5tupleIJNS5_1CILi1EEES8_S8_EEENS6_IJNS7_ILi128EEENS7_ILi96EEENS7_ILi64EEEEEELi256ENS_10bfloat16_tEfNS_4arch4Sm90ELb0ELb1ELb1ELb1ELb0ELb1ELb0ELb1ELb0ELb1ELb0ELb0EEENS1_21CollectiveEpilogueFwdINS6_IJSA_NS7_ILi256EEESB_EEES9_SE_SG_Li256ELb1ELb1ELb0ELb0EEENS1_36VarlenDynamicPersistentTileSchedulerILi128ELi96ELi256ELi128ELb0ELb1ELb1ELb1ELb0ELb1EEEEEEEEEvNT_6ParamsE --------------------------
	.section	.text._ZN7cutlass13device_kernelIN5flash11enable_sm90INS1_16FlashAttnFwdSm90INS1_25CollectiveMainloopFwdSm90ILi2EN4cute5tupleIJNS5_1CILi1EEES8_S8_EEENS6_IJNS7_ILi128EEENS7_ILi96EEENS7_ILi64EEEEEELi256ENS_10bfloat16_tEfNS_4arch4Sm90ELb0ELb1ELb1ELb1ELb0ELb1ELb0ELb1ELb0ELb1ELb0ELb0EEENS1_21CollectiveEpilogueFwdINS6_IJSA_NS7_ILi256EEESB_EEES9_SE_SG_Li256ELb1ELb1ELb0ELb0EEENS1_36VarlenDynamicPersistentTileSchedulerILi128ELi96ELi256ELi128ELb0ELb1ELb1ELb1ELb0ELb1EEEEEEEEEvNT_6ParamsE,"ax",@progbits
	.align	128
.text._ZN7cutlass13device_kernelIN5flash11enable_sm90INS1_16FlashAttnFwdSm90INS1_25CollectiveMainloopFwdSm90ILi2EN4cute5tupleIJNS5_1CILi1EEES8_S8_EEENS6_IJNS7_ILi128EEENS7_ILi96EEENS7_ILi64EEEEEELi256ENS_10bfloat16_tEfNS_4arch4Sm90ELb0ELb1ELb1ELb1ELb0ELb1ELb0ELb1ELb0ELb1ELb0ELb0EEENS1_21CollectiveEpilogueFwdINS6_IJSA_NS7_ILi256EEESB_EEES9_SE_SG_Li256ELb1ELb1ELb0ELb0EEENS1_36VarlenDynamicPersistentTileSchedulerILi128ELi96ELi256ELi128ELb0ELb1ELb1ELb1ELb0ELb1EEEEEEEEEvNT_6ParamsE:
        .type           _ZN7cutlass13device_kernelIN5flash11enable_sm90INS1_16FlashAttnFwdSm90INS1_25CollectiveMainloopFwdSm90ILi2EN4cute5tupleIJNS5_1CILi1EEES8_S8_EEENS6_IJNS7_ILi128EEENS7_ILi96EEENS7_ILi64EEEEEELi256ENS_10bfloat16_tEfNS_4arch4Sm90ELb0ELb1ELb1ELb1ELb0ELb1ELb0ELb1ELb0ELb1ELb0ELb0EEENS1_21CollectiveEpilogueFwdINS6_IJSA_NS7_ILi256EEESB_EEES9_SE_SG_Li256ELb1ELb1ELb0ELb0EEENS1_36VarlenDynamicPersistentTileSchedulerILi128ELi96ELi256ELi128ELb0ELb1ELb1ELb1ELb0ELb1EEEEEEEEEvNT_6ParamsE,@function
        .size           _ZN7cutlass13device_kernelIN5flash11enable_sm90INS1_16FlashAttnFwdSm90INS1_25CollectiveMainloopFwdSm90ILi2EN4cute5tupleIJNS5_1CILi1EEES8_S8_EEENS6_IJNS7_ILi128EEENS7_ILi96EEENS7_ILi64EEEEEELi256ENS_10bfloat16_tEfNS_4arch4Sm90ELb0ELb1ELb1ELb1ELb0ELb1ELb0ELb1ELb0ELb1ELb0ELb0EEENS1_21CollectiveEpilogueFwdINS6_IJSA_NS7_ILi256EEESB_EEES9_SE_SG_Li256ELb1ELb1ELb0ELb0EEENS1_36VarlenDynamicPersistentTileSchedulerILi128ELi96ELi256ELi128ELb0ELb1ELb1ELb1ELb0ELb1EEEEEEEEEvNT_6ParamsE,(.L_x_27 - _ZN7cutlass13device_kernelIN5flash11enable_sm90INS1_16FlashAttnFwdSm90INS1_25CollectiveMainloopFwdSm90ILi2EN4cute5tupleIJNS5_1CILi1EEES8_S8_EEENS6_IJNS7_ILi128EEENS7_ILi96EEENS7_ILi64EEEEEELi256ENS_10bfloat16_tEfNS_4arch4Sm90ELb0ELb1ELb1ELb1ELb0ELb1ELb0ELb1ELb0ELb1ELb0ELb0EEENS1_21CollectiveEpilogueFwdINS6_IJSA_NS7_ILi256EEESB_EEES9_SE_SG_Li256ELb1ELb1ELb0ELb0EEENS1_36VarlenDynamicPersistentTileSchedulerILi128ELi96ELi256ELi128ELb0ELb1ELb1ELb1ELb0ELb1EEEEEEEEEvNT_6ParamsE)
        .other          _ZN7cutlass13device_kernelIN5flash11enable_sm90INS1_16FlashAttnFwdSm90INS1_25CollectiveMainloopFwdSm90ILi2EN4cute5tupleIJNS5_1CILi1EEES8_S8_EEENS6_IJNS7_ILi128EEENS7_ILi96EEENS7_ILi64EEEEEELi256ENS_10bfloat16_tEfNS_4arch4Sm90ELb0ELb1ELb1ELb1ELb0ELb1ELb0ELb1ELb0ELb1ELb0ELb0EEENS1_21CollectiveEpilogueFwdINS6_IJSA_NS7_ILi256EEESB_EEES9_SE_SG_Li256ELb1ELb1ELb0ELb0EEENS1_36VarlenDynamicPersistentTileSchedulerILi128ELi96ELi256ELi128ELb0ELb1ELb1ELb1ELb0ELb1EEEEEEEEEvNT_6ParamsE,@"STO_CUDA_ENTRY STV_DEFAULT"
_ZN7cutlass13device_kernelIN5flash11enable_sm90INS1_16FlashAttnFwdSm90INS1_25CollectiveMainloopFwdSm90ILi2EN4cute5tupleIJNS5_1CILi1EEES8_S8_EEENS6_IJNS7_ILi128EEENS7_ILi96EEENS7_ILi64EEEEEELi256ENS_10bfloat16_tEfNS_4arch4Sm90ELb0ELb1ELb1ELb1ELb0ELb1ELb0ELb1ELb0ELb1ELb0ELb0EEENS1_21CollectiveEpilogueFwdINS6_IJSA_NS7_ILi256EEESB_EEES9_SE_SG_Li256ELb1ELb1ELb0ELb0EEENS1_36VarlenDynamicPersistentTileSchedulerILi128ELi96ELi256ELi128ELb0ELb1ELb1ELb1ELb0ELb1EEEEEEEEEvNT_6ParamsE:
[----:B------:R-:W-:Y:S01]  /*0000*/  LDC R1, c[0x0][0x37c] ;  /* 0x0000df00ff017b82 */ /* 0x000fe20000000800 */
[----:B------:R-:W-:Y:S05]  /*0010*/  EXIT ;  /* 0x000000000000794d */ /* 0x000fea0003800000 */
.L_x_9:
        /* <DEDUP_REMOVED lines=14> */
.L_x_27:


//--------------------- .text._ZN7cutlass13device_kernelIN5flash11enable_sm90INS1_16FlashAttnFwdSm90INS1_25CollectiveMainloopFwdSm90ILi2EN4cute5tupleIJNS5_1CILi1EEES8_S8_EEENS6_IJNS7_ILi128EEENS7_ILi96EEENS7_ILi64EEEEEELi256ENS_10bfloat16_tEfNS_4arch4Sm90ELb0ELb1ELb1ELb1ELb0ELb0ELb1ELb1ELb0ELb1ELb0ELb0EEENS1_21CollectiveEpilogueFwdINS6_IJSA_NS7_ILi256EEESB_EEES9_SE_SG_Li256ELb1ELb1ELb0ELb0EEENS1_36VarlenDynamicPersistentTileSchedulerILi128ELi96ELi256ELi128ELb0ELb1ELb1ELb1ELb0ELb1EEEEEEEEEvNT_6ParamsE --------------------------
	.section	.text._ZN7cutlass13device_kernelIN5flash11enable_sm90INS1_16FlashAttnFwdSm90INS1_25CollectiveMainloopFwdSm90ILi2EN4cute5tupleIJNS5_1CILi1EEES8_S8_EEENS6_IJNS7_ILi128EEENS7_ILi96EEENS7_ILi64EEEEEELi256ENS_10bfloat16_tEfNS_4arch4Sm90ELb0ELb1ELb1ELb1ELb0ELb0ELb1ELb1ELb0ELb1ELb0ELb0EEENS1_21CollectiveEpilogueFwdINS6_IJSA_NS7_ILi256EEESB_EEES9_SE_SG_Li256ELb1ELb1ELb0ELb0EEENS1_36VarlenDynamicPersistentTileSchedulerILi128ELi96ELi256ELi128ELb0ELb1ELb1ELb1ELb0ELb1EEEEEEEEEvNT_6ParamsE,"ax",@progbits
	.align	128
.text._ZN7cutlass13device_kernelIN5flash11enable_sm90INS1_16FlashAttnFwdSm90INS1_25CollectiveMainloopFwdSm90ILi2EN4cute5tupleIJNS5_1CILi1EEES8_S8_EEENS6_IJNS7_ILi128EEENS7_ILi96EEENS7_ILi64EEEEEELi256ENS_10bfloat16_tEfNS_4arch4Sm90ELb0ELb1ELb1ELb1ELb0ELb0ELb1ELb1ELb0ELb1ELb0ELb0EEENS1_21CollectiveEpilogueFwdINS6_IJSA_NS7_ILi256EEESB_EEES9_SE_SG_Li256ELb1ELb1ELb0ELb0EEENS1_36VarlenDynamicPersistentTileSchedulerILi128ELi96ELi256ELi128ELb0ELb1ELb1ELb1ELb0ELb1EEEEEEEEEvNT_6ParamsE:
        .type           _ZN7cutlass13device_kernelIN5flash11enable_sm90INS1_16FlashAttnFwdSm90INS1_25CollectiveMainloopFwdSm90ILi2EN4cute5tupleIJNS5_1CILi1EEES8_S8_EEENS6_IJNS7_ILi128EEENS7_ILi96EEENS7_ILi64EEEEEELi256ENS_10bfloat16_tEfNS_4arch4Sm90ELb0ELb1ELb1ELb1ELb0ELb0ELb1ELb1ELb0ELb1ELb0ELb0EEENS1_21CollectiveEpilogueFwdINS6_IJSA_NS7_ILi256EEESB_EEES9_SE_SG_Li256ELb1ELb1ELb0ELb0EEENS1_36VarlenDynamicPersistentTileSchedulerILi128ELi96ELi256ELi128ELb0ELb1ELb1ELb1ELb0ELb1EEEEEEEEEvNT_6ParamsE,@function
        .size           _ZN7cutlass13device_kernelIN5flash11enable_sm90INS1_16FlashAttnFwdSm90INS1_25CollectiveMainloopFwdSm90ILi2EN4cute5tupleIJNS5_1CILi1EEES8_S8_EEENS6_IJNS7_ILi128EEENS7_ILi96EEENS7_ILi64EEEEEELi256ENS_10bfloat16_tEfNS_4arch4Sm90ELb0ELb1ELb1ELb1ELb0ELb0ELb1ELb1ELb0ELb1ELb0ELb0EEENS1_21CollectiveEpilogueFwdINS6_IJSA_NS7_ILi256EEESB_EEES9_SE_SG_Li256ELb1ELb1ELb0ELb0EEENS1_36VarlenDynamicPersistentTileSchedulerILi128ELi96ELi256ELi128ELb0ELb1ELb1ELb1ELb0ELb1EEEEEEEEEvNT_6ParamsE,(.L_x_28 - _ZN7cutlass13device_kernelIN5flash11enable_sm90INS1_16FlashAttnFwdSm90INS1_25CollectiveMainloopFwdSm90ILi2EN4cute5tupleIJNS5_1CILi1EEES8_S8_EEENS6_IJNS7_ILi128EEENS7_ILi96EEENS7_ILi64EEEEEELi256ENS_10bfloat16_tEfNS_4arch4Sm90ELb0ELb1ELb1ELb1ELb0ELb0ELb1ELb1ELb0ELb1ELb0ELb0EEENS1_21CollectiveEpilogueFwdINS6_IJSA_NS7_ILi256EEESB_EEES9_SE_SG_Li256ELb1ELb1ELb0ELb0EEENS1_36VarlenDynamicPersistentTileSchedulerILi128ELi96ELi256ELi128ELb0ELb1ELb1ELb1ELb0ELb1EEEEEEEEEvNT_6ParamsE)
        .other          _ZN7cutlass13device_kernelIN5flash11enable_sm90INS1_16FlashAttnFwdSm90INS1_25CollectiveMainloopFwdSm90ILi2EN4cute5tupleIJNS5_1CILi1EEES8_S8_EEENS6_IJNS7_ILi128EEENS7_ILi96EEENS7_ILi64EEEEEELi256ENS_10bfloat16_tEfNS_4arch4Sm90ELb0ELb1ELb1ELb1ELb0ELb0ELb1ELb1ELb0ELb1ELb0ELb0EEENS1_21CollectiveEpilogueFwdINS6_IJSA_NS7_ILi256EEESB_EEES9_SE_SG_Li256ELb1ELb1ELb0ELb0EEENS1_36VarlenDynamicPersistentTileSchedulerILi128ELi96ELi256ELi128ELb0ELb1ELb1ELb1ELb0ELb1EEEEEEEEEvNT_6ParamsE,@"STO_CUDA_ENTRY STV_DEFAULT"
_ZN7cutlass13device_kernelIN5flash11enable_sm90INS1_16FlashAttnFwdSm90INS1_25CollectiveMainloopFwdSm90ILi2EN4cute5tupleIJNS5_1CILi1EEES8_S8_EEENS6_IJNS7_ILi128EEENS7_ILi96EEENS7_ILi64EEEEEELi256ENS_10bfloat16_tEfNS_4arch4Sm90ELb0ELb1ELb1ELb1ELb0ELb0ELb1ELb1ELb0ELb1ELb0ELb0EEENS1_21CollectiveEpilogueFwdINS6_IJSA_NS7_ILi256EEESB_EEES9_SE_SG_Li256ELb1ELb1ELb0ELb0EEENS1_36VarlenDynamicPersistentTileSchedulerILi128ELi96ELi256ELi128ELb0ELb1ELb1ELb1ELb0ELb1EEEEEEEEEvNT_6ParamsE:
[----:B------:R-:W-:Y:S01]  /*0000*/  LDC R1, c[0x0][0x37c] ;  /* 0x0000df00ff017b82 */ /* 0x000fe20000000800 */
[----:B------:R-:W-:Y:S05]  /*0010*/  EXIT ;  /* 0x000000000000794d */ /* 0x000fea0003800000 */
.L_x_10:
        /* <DEDUP_REMOVED lines=14> */
.L_x_28:


//--------------------- .text._ZN7cutlass13device_kernelIN5flash11enable_sm90INS1_16FlashAttnFwdSm90INS1_25CollectiveMainloopFwdSm90ILi2EN4cute5tupleIJNS5_1CILi1EEES8_S8_EEENS6_IJNS7_ILi128EEENS7_ILi96EEENS7_ILi64EEEEEELi256ENS_10bfloat16_tEfNS_4arch4Sm90ELb0ELb1ELb1ELb1ELb0ELb1ELb1ELb1ELb0ELb1ELb0ELb0EEENS1_21CollectiveEpilogueFwdINS6_IJSA_NS7_ILi256EEESB_EEES9_SE_SG_Li256ELb1ELb1ELb0ELb0EEENS1_36VarlenDynamicPersistentTileSchedulerILi128ELi96ELi256ELi128ELb0ELb1ELb1ELb1ELb0ELb1EEEEEEEEEvNT_6ParamsE --------------------------
	.section	.text._ZN7cutlass13device_kernelIN5flash11enable_sm90INS1_16FlashAttnFwdSm90INS1_25CollectiveMainloopFwdSm90ILi2EN4cute5tupleIJNS5_1CILi1EEES8_S8_EEENS6_IJNS7_ILi128EEENS7_ILi96EEENS7_ILi64EEEEEELi256ENS_10bfloat16_tEfNS_4arch4Sm90ELb0ELb1ELb1ELb1ELb0ELb1ELb1ELb1ELb0ELb1ELb0ELb0EEENS1_21CollectiveEpilogueFwdINS6_IJSA_NS7_ILi256EEESB_EEES9_SE_SG_Li256ELb1ELb1ELb0ELb0EEENS1_36VarlenDynamicPersistentTileSchedulerILi128ELi96ELi256ELi128ELb0ELb1ELb1ELb1ELb0ELb1EEEEEEEEEvNT_6ParamsE,"ax",@progbits
	.align	128
.text._ZN7cutlass13device_kernelIN5flash11enable_sm90INS1_16FlashAttnFwdSm90INS1_25CollectiveMainloopFwdSm90ILi2EN4cute5tupleIJNS5_1CILi1EEES8_S8_EEENS6_IJNS7_ILi128EEENS7_ILi96EEENS7_ILi64EEEEEELi256ENS_10bfloat16_tEfNS_4arch4Sm90ELb0ELb1ELb1ELb1ELb0ELb1ELb1ELb1ELb0ELb1ELb0ELb0EEENS1_21CollectiveEpilogueFwdINS6_IJSA_NS7_ILi256EEESB_EEES9_SE_SG_Li256ELb1ELb1ELb0ELb0EEENS1_36VarlenDynamicPersistentTileSchedulerILi128ELi96ELi256ELi128ELb0ELb1ELb1ELb1ELb0ELb1EEEEEEEEEvNT_6ParamsE:
        .type           _ZN7cutlass13device_kernelIN5flash11enable_sm90INS1_16FlashAttnFwdSm90INS1_25CollectiveMainloopFwdSm90ILi2EN4cute5tupleIJNS5_1CILi1EEES8_S8_EEENS6_IJNS7_ILi128EEENS7_ILi96EEENS7_ILi64EEEEEELi256ENS_10bfloat16_tEfNS_4arch4Sm90ELb0ELb1ELb1ELb1ELb0ELb1ELb1ELb1ELb0ELb1ELb0ELb0EEENS1_21CollectiveEpilogueFwdINS6_IJSA_NS7_ILi256EEESB_EEES9_SE_SG_Li256ELb1ELb1ELb0ELb0EEENS1_36VarlenDynamicPersistentTileSchedulerILi128ELi96ELi256ELi128ELb0ELb1ELb1ELb1ELb0ELb1EEEEEEEEEvNT_6ParamsE,@function
        .size           _ZN7cutlass13device_kernelIN5flash11enable_sm90INS1_16FlashAttnFwdSm90INS1_25CollectiveMainloopFwdSm90ILi2EN4cute5tupleIJNS5_1CILi1EEES8_S8_EEENS6_IJNS7_ILi128EEENS7_ILi96EEENS7_ILi64EEEEEELi256ENS_10bfloat16_tEfNS_4arch4Sm90ELb0ELb1ELb1ELb1ELb0ELb1ELb1ELb1ELb0ELb1ELb0ELb0EEENS1_21CollectiveEpilogueFwdINS6_IJSA_NS7_ILi256EEESB_EEES9_SE_SG_Li256ELb1ELb1ELb0ELb0EEENS1_36VarlenDynamicPersistentTileSchedulerILi128ELi96ELi256ELi128ELb0ELb1ELb1ELb1ELb0ELb1EEEEEEEEEvNT_6ParamsE,(.L_x_29 - _ZN7cutlass13device_kernelIN5flash11enable_sm90INS1_16FlashAttnFwdSm90INS1_25CollectiveMainloopFwdSm90ILi2EN4cute5tupleIJNS5_1CILi1EEES8_S8_EEENS6_IJNS7_ILi128EEENS7_ILi96EEENS7_ILi64EEEEEELi256ENS_10bfloat16_tEfNS_4arch4Sm90ELb0ELb1ELb1ELb1ELb0ELb1ELb1ELb1ELb0ELb1ELb0ELb0EEENS1_21CollectiveEpilogueFwdINS6_IJSA_NS7_ILi256EEESB_EEES9_SE_SG_Li256ELb1ELb1ELb0ELb0EEENS1_36VarlenDynamicPersistentTileSchedulerILi128ELi96ELi256ELi128ELb0ELb1ELb1ELb1ELb0ELb1EEEEEEEEEvNT_6ParamsE)
        .other          _ZN7cutlass13device_kernelIN5flash11enable_sm90INS1_16FlashAttnFwdSm90INS1_25CollectiveMainloopFwdSm90ILi2EN4cute5tupleIJNS5_1CILi1EEES8_S8_EEENS6_IJNS7_ILi128EEENS7_ILi96EEENS7_ILi64EEEEEELi256ENS_10bfloat16_tEfNS_4arch4Sm90ELb0ELb1ELb1ELb1ELb0ELb1ELb1ELb1ELb0ELb1ELb0ELb0EEENS1_21CollectiveEpilogueFwdINS6_IJSA_NS7_ILi256EEESB_EEES9_SE_SG_Li256ELb1ELb1ELb0ELb0EEENS1_36VarlenDynamicPersistentTileSchedulerILi128ELi96ELi256ELi128ELb0ELb1ELb1ELb1ELb0ELb1EEEEEEEEEvNT_6ParamsE,@"STO_CUDA_ENTRY STV_DEFAULT"
_ZN7cutlass13device_kernelIN5flash11enable_sm90INS1_16FlashAttnFwdSm90INS1_25CollectiveMainloopFwdSm90ILi2EN4cute5tupleIJNS5_1CILi1EEES8_S8_EEENS6_IJNS7_ILi128EEENS7_ILi96EEENS7_ILi64EEEEEELi256ENS_10bfloat16_tEfNS_4arch4Sm90ELb0ELb1ELb1ELb1ELb0ELb1ELb1ELb1ELb0ELb1ELb0ELb0EEENS1_21CollectiveEpilogueFwdINS6_IJSA_NS7_ILi256EEESB_EEES9_SE_SG_Li256ELb1ELb1ELb0ELb0EEENS1_36VarlenDynamicPersistentTileSchedulerILi128ELi96ELi256ELi128ELb0ELb1ELb1ELb1ELb0ELb1EEEEEEEEEvNT_6ParamsE:
[----:B------:R-:W-:Y:S01]  /*0000*/  LDC R1, c[0x0][0x37c] ;  /* 0x0000df00ff017b82 */ /* 0x000fe20000000800 */
[----:B------:R-:W-:Y:S05]  /*0010*/  EXIT ;  /* 0x000000000000794d */ /* 0x000fea0003800000 */
.L_x_11:
        /* <DEDUP_REMOVED lines=14> */
.L_x_29:


//--------------------- .text._ZN7cutlass13device_kernelIN5flash11enable_sm90INS1_16FlashAttnFwdSm90INS1_25CollectiveMainloopFwdSm90ILi2EN4cute5tupleIJNS5_1CILi1EEES8_S8_EEENS6_IJNS7_ILi128EEENS7_ILi96EEENS7_ILi64EEEEEELi256ENS_10bfloat16_tEfNS_4arch4Sm90ELb1ELb0ELb1ELb0ELb0ELb0ELb0ELb1ELb0ELb1ELb0ELb0EEENS1_21CollectiveEpilogueFwdINS6_IJSA_NS7_ILi256EEESB_EEES9_SE_SG_Li256ELb0ELb1ELb0ELb0EEENS1_30DynamicPersistentTileSchedulerILi256ELi128ELb0ELb1ELb1EEEEEEEEEvNT_6ParamsE --------------------------
	.section	.text._ZN7cutlass13device_kernelIN5flash11enable_sm90INS1_16FlashAttnFwdSm90INS1_25CollectiveMainloopFwdSm90ILi2EN4cute5tupleIJNS5_1CILi1EEES8_S8_EEENS6_IJNS7_ILi128EEENS7_ILi96EEENS7_ILi64EEEEEELi256ENS_10bfloat16_tEfNS_4arch4Sm90ELb1ELb0ELb1ELb0ELb0ELb0ELb0ELb1ELb0ELb1ELb0ELb0EEENS1_21CollectiveEpilogueFwdINS6_IJSA_NS7_ILi256EEESB_EEES9_SE_SG_Li256ELb0ELb1ELb0ELb0EEENS1_30DynamicPersistentTileSchedulerILi256ELi128ELb0ELb1ELb1EEEEEEEEEvNT_6ParamsE,"ax",@progbits
	.align	128
.text._ZN7cutlass13device_kernelIN5flash11enable_sm90INS1_16FlashAttnFwdSm90INS1_25CollectiveMainloopFwdSm90ILi2EN4cute5tupleIJNS5_1CILi1EEES8_S8_EEENS6_IJNS7_ILi128EEENS7_ILi96EEENS7_ILi64EEEEEELi256ENS_10bfloat16_tEfNS_4arch4Sm90ELb1ELb0ELb1ELb0ELb0ELb0ELb0ELb1ELb0ELb1ELb0ELb0EEENS1_21CollectiveEpilogueFwdINS6_IJSA_NS7_ILi256EEESB_EEES9_SE_SG_Li256ELb0ELb1ELb0ELb0EEENS1_30DynamicPersistentTileSchedulerILi256ELi128ELb0ELb1ELb1EEEEEEEEEvNT_6ParamsE:
        .type           _ZN7cutlass13device_kernelIN5flash11enable_sm90INS1_16FlashAttnFwdSm90INS1_25CollectiveMainloopFwdSm90ILi2EN4cute5tupleIJNS5_1CILi1EEES8_S8_EEENS6_IJNS7_ILi128EEENS7_ILi96EEENS7_ILi64EEEEEELi256ENS_10bfloat16_tEfNS_4arch4Sm90ELb1ELb0ELb1ELb0ELb0ELb0ELb0ELb1ELb0ELb1ELb0ELb0EEENS1_21CollectiveEpilogueFwdINS6_IJSA_NS7_ILi256EEESB_EEES9_SE_SG_Li256ELb0ELb1ELb0ELb0EEENS1_30DynamicPersistentTileSchedulerILi256ELi128ELb0ELb1ELb1EEEEEEEEEvNT_6ParamsE,@function
        .size           _ZN7cutlass13device_kernelIN5flash11enable_sm90INS1_16FlashAttnFwdSm90INS1_25CollectiveMainloopFwdSm90ILi2EN4cute5tupleIJNS5_1CILi1EEES8_S8_EEENS6_IJNS7_ILi128EEENS7_ILi96EEENS7_ILi64EEEEEELi256ENS_10bfloat16_tEfNS_4arch4Sm90ELb1ELb0ELb1ELb0ELb0ELb0ELb0ELb1ELb0ELb1ELb0ELb0EEENS1_21CollectiveEpilogueFwdINS6_IJSA_NS7_ILi256EEESB_EEES9_SE_SG_Li256ELb0ELb1ELb0ELb0EEENS1_30DynamicPersistentTileSchedulerILi256ELi128ELb0ELb1ELb1EEEEEEEEEvNT_6ParamsE,(.L_x_30 - _ZN7cutlass13device_kernelIN5flash11enable_sm90INS1_16FlashAttnFwdSm90INS1_25CollectiveMainloopFwdSm90ILi2EN4cute5tupleIJNS5_1CILi1EEES8_S8_EEENS6_IJNS7_ILi128EEENS7_ILi96EEENS7_ILi64EEEEEELi256ENS_10bfloat16_tEfNS_4arch4Sm90ELb1ELb0ELb1ELb0ELb0ELb0ELb0ELb1ELb0ELb1ELb0ELb0EEENS1_21CollectiveEpilogueFwdINS6_IJSA_NS7_ILi256EEESB_EEES9_SE_SG_Li256ELb0ELb1ELb0ELb0EEENS1_30DynamicPersistentTileSchedulerILi256ELi128ELb0ELb1ELb1EEEEEEEEEvNT_6ParamsE)
        .other          _ZN7cutlass13device_kernelIN5flash11enable_sm90INS1_16FlashAttnFwdSm90INS1_25CollectiveMainloopFwdSm90ILi2EN4cute5tupleIJNS5_1CILi1EEES8_S8_EEENS6_IJNS7_ILi128EEENS7_ILi96EEENS7_ILi64EEEEEELi256ENS_10bfloat16_tEfNS_4arch4Sm90ELb1ELb0ELb1ELb0ELb0ELb0ELb0ELb1ELb0ELb1ELb0ELb0EEENS1_21CollectiveEpilogueFwdINS6_IJSA_NS7_ILi256EEESB_EEES9_SE_SG_Li256ELb0ELb1ELb0ELb0EEENS1_30DynamicPersistentTileSchedulerILi256ELi128ELb0ELb1ELb1EEEEEEEEEvNT_6ParamsE,@"STO_CUDA_ENTRY STV_DEFAULT"
_ZN7cutlass13device_kernelIN5flash11enable_sm90INS1_16FlashAttnFwdSm90INS1_25CollectiveMainloopFwdSm90ILi2EN4cute5tupleIJNS5_1CILi1EEES8_S8_EEENS6_IJNS7_ILi128EEENS7_ILi96EEENS7_ILi64EEEEEELi256ENS_10bfloat16_tEfNS_4arch4Sm90ELb1ELb0ELb1ELb0ELb0ELb0ELb0ELb1ELb0ELb1ELb0ELb0EEENS1_21CollectiveEpilogueFwdINS6_IJSA_NS7_ILi256EEESB_EEES9_SE_SG_Li256ELb0ELb1ELb0ELb0EEENS1_30DynamicPersistentTileSchedulerILi256ELi128ELb0ELb1ELb1EEEEEEEEEvNT_6ParamsE:
[----:B------:R-:W-:Y:S01]  /*0000*/  LDC R1, c[0x0][0x37c] ;  /* 0x0000df00ff017b82 */ /* 0x000fe20000000800 */
[----:B------:R-:W-:Y:S05]  /*0010*/  EXIT ;  /* 0x000000000000794d */ /* 0x000fea0003800000 */
.L_x_12:
        /* <DEDUP_REMOVED lines=14> */
.L_x_30:


//--------------------- .text._ZN7cutlass13device_kernelIN5flash11enable_sm90INS1_16FlashAttnFwdSm90INS1_25CollectiveMainloopFwdSm90ILi2EN4cute5tupleIJNS5_1CILi1EEES8_S8_EEENS6_IJNS7_ILi128EEENS7_ILi96EEENS7_ILi64EEEEEELi256ENS_10bfloat16_tEfNS_4arch4Sm90ELb1ELb0ELb1ELb0ELb0ELb0ELb1ELb1ELb0ELb1ELb0ELb0EEENS1_21CollectiveEpilogueFwdINS6_IJSA_NS7_ILi256EEESB_EEES9_SE_SG_Li256ELb0ELb1ELb0ELb0EEENS1_30DynamicPersistentTileSchedulerILi256ELi128ELb0ELb1ELb1EEEEEEEEEvNT_6ParamsE --------------------------
	.section	.text._ZN7cutlass13device_kernelIN5flash11enable_sm90INS1_16FlashAttnFwdSm90INS1_25CollectiveMainloopFwdSm90ILi2EN4cute5tupleIJNS5_1CILi1EEES8_S8_EEENS6_IJNS7_ILi128EEENS7_ILi96EEENS7_ILi64EEEEEELi256ENS_10bfloat16_tEfNS_4arch4Sm90ELb1ELb0ELb1ELb0ELb0ELb0ELb1ELb1ELb0ELb1ELb0ELb0EEENS1_21CollectiveEpilogueFwdINS6_IJSA_NS7_ILi256EEESB_EEES9_SE_SG_Li256ELb0ELb1ELb0ELb0EEENS1_30DynamicPersistentTileSchedulerILi256ELi128ELb0ELb1ELb1EEEEEEEEEvNT_6ParamsE,"ax",@progbits
	.align	128
.text._ZN7cutlass13device_kernelIN5flash11enable_sm90INS1_16FlashAttnFwdSm90INS1_25CollectiveMainloopFwdSm90ILi2EN4cute5tupleIJNS5_1CILi1EEES8_S8_EEENS6_IJNS7_ILi128EEENS7_ILi96EEENS7_ILi64EEEEEELi256ENS_10bfloat16_tEfNS_4arch4Sm90ELb1ELb0ELb1ELb0ELb0ELb0ELb1ELb1ELb0ELb1ELb0ELb0EEENS1_21CollectiveEpilogueFwdINS6_IJSA_NS7_ILi256EEESB_EEES9_SE_SG_Li256ELb0ELb1ELb0ELb0EEENS1_30DynamicPersistentTileSchedulerILi256ELi128ELb0ELb1ELb1EEEEEEEEEvNT_6ParamsE:
        .type           _ZN7cutlass13device_kernelIN5flash11enable_sm90INS1_16FlashAttnFwdSm90INS1_25CollectiveMainloopFwdSm90ILi2EN4cute5tupleIJNS5_1CILi1EEES8_S8_EEENS6_IJNS7_ILi128EEENS7_ILi96EEENS7_ILi64EEEEEELi256ENS_10bfloat16_tEfNS_4arch4Sm90ELb1ELb0ELb1ELb0ELb0ELb0ELb1ELb1ELb0ELb1ELb0ELb0EEENS1_21CollectiveEpilogueFwdINS6_IJSA_NS7_ILi256EEESB_EEES9_SE_SG_Li256ELb0ELb1ELb0ELb0EEENS1_30DynamicPersistentTileSchedulerILi256ELi128ELb0ELb1ELb1EEEEEEEEEvNT_6ParamsE,@function
        .size           _ZN7cutlass13device_kernelIN5flash11enable_sm90INS1_16FlashAttnFwdSm90INS1_25CollectiveMainloopFwdSm90ILi2EN4cute5tupleIJNS5_1CILi1EEES8_S8_EEENS6_IJNS7_ILi128EEENS7_ILi96EEENS7_ILi64EEEEEELi256ENS_10bfloat16_tEfNS_4arch4Sm90ELb1ELb0ELb1ELb0ELb0ELb0ELb1ELb1ELb0ELb1ELb0ELb0EEENS1_21CollectiveEpilogueFwdINS6_IJSA_NS7_ILi256EEESB_EEES9_SE_SG_Li256ELb0ELb1ELb0ELb0EEENS1_30DynamicPersistentTileSchedulerILi256ELi128ELb0ELb1ELb1EEEEEEEEEvNT_6ParamsE,(.L_x_31 - _ZN7cutlass13device_kernelIN5flash11enable_sm90INS1_16FlashAttnFwdSm90INS1_25CollectiveMainloopFwdSm90ILi2EN4cute5tupleIJNS5_1CILi1EEES8_S8_EEENS6_IJNS7_ILi128EEENS7_ILi96EEENS7_ILi64EEEEEELi256ENS_10bfloat16_tEfNS_4arch4Sm90ELb1ELb0ELb1ELb0ELb0ELb0ELb1ELb1ELb0ELb1ELb0ELb0EEENS1_21CollectiveEpilogueFwdINS6_IJSA_NS7_ILi256EEESB_EEES9_SE_SG_Li256ELb0ELb1ELb0ELb0EEENS1_30DynamicPersistentTileSchedulerILi256ELi128ELb0ELb1ELb1EEEEEEEEEvNT_6ParamsE)
        .other          _ZN7cutlass13device_kernelIN5flash11enable_sm90INS1_16FlashAttnFwdSm90INS1_25CollectiveMainloopFwdSm90ILi2EN4cute5tupleIJNS5_1CILi1EEES8_S8_EEENS6_IJNS7_ILi128EEENS7_ILi96EEENS7_ILi64EEEEEELi256ENS_10bfloat16_tEfNS_4arch4Sm90ELb1ELb0ELb1ELb0ELb0ELb0ELb1ELb1ELb0ELb1ELb0ELb0EEENS1_21CollectiveEpilogueFwdINS6_IJSA_NS7_ILi256EEESB_EEES9_SE_SG_Li256ELb0ELb1ELb0ELb0EEENS1_30DynamicPersistentTileSchedulerILi256ELi128ELb0ELb1ELb1EEEEEEEEEvNT_6ParamsE,@"STO_CUDA_ENTRY STV_DEFAULT"
_ZN7cutlass13device_kernelIN5flash11enable_sm90INS1_16FlashAttnFwdSm90INS1_25CollectiveMainloopFwdSm90ILi2EN4cute5tupleIJNS5_1CILi1EEES8_S8_EEENS6_IJNS7_ILi128EEENS7_ILi96EEENS7_ILi64EEEEEELi256ENS_10bfloat16_tEfNS_4arch4Sm90ELb1ELb0ELb1ELb0ELb0ELb0ELb1ELb1ELb0ELb1ELb0ELb0EEENS1_21CollectiveEpilogueFwdINS6_IJSA_NS7_ILi256EEESB_EEES9_SE_SG_Li256ELb0ELb1ELb0ELb0EEENS1_30DynamicPersistentTileSchedulerILi256ELi128ELb0ELb1ELb1EEEEEEEEEvNT_6ParamsE:
[----:B------:R-:W-:Y:S01]  /*0000*/  LDC R1, c[0x0][0x37c] ;  /* 0x0000df00ff017b82 */ /* 0x000fe20000000800 */
[----:B------:R-:W-:Y:S05]  /*0010*/  EXIT ;  /* 0x000000000000794d */ /* 0x000fea0003800000 */
.L_x_13:
        /* <DEDUP_REMOVED lines=14> */
.L_x_31:


//--------------------- .text._ZN7cutlass13device_kernelIN5flash11enable_sm90INS1_16FlashAttnFwdSm90INS1_25CollectiveMainloopFwdSm90ILi2EN4cute5tupleIJNS5_1CILi1EEES8_S8_EEENS6_IJNS7_ILi128EEENS7_ILi96EEENS7_ILi64EEEEEELi256ENS_10bfloat16_tEfNS_4arch4Sm90ELb1ELb0ELb1ELb1ELb0ELb0ELb0ELb1ELb0ELb1ELb0ELb0EEENS1_21CollectiveEpilogueFwdINS6_IJSA_NS7_ILi256EEESB_EEES9_SE_SG_Li256ELb1ELb1ELb0ELb0EEENS1_36VarlenDynamicPersistentTileSchedulerILi128ELi96ELi256ELi128ELb0ELb1ELb1ELb1ELb1ELb1EEEEEEEEEvNT_6ParamsE --------------------------
	.section	.text._ZN7cutlass13device_kernelIN5flash11enable_sm90INS1_16FlashAttnFwdSm90INS1_25CollectiveMainloopFwdSm90ILi2EN4cute5tupleIJNS5_1CILi1EEES8_S8_EEENS6_IJNS7_ILi128EEENS7_ILi96EEENS7_ILi64EEEEEELi256ENS_10bfloat16_tEfNS_4arch4Sm90ELb1ELb0ELb1ELb1ELb0ELb0ELb0ELb1ELb0ELb1ELb0ELb0EEENS1_21CollectiveEpilogueFwdINS6_IJSA_NS7_ILi256EEESB_EEES9_SE_SG_Li256ELb1ELb1ELb0ELb0EEENS1_36VarlenDynamicPersistentTileSchedulerILi128ELi96ELi256ELi128ELb0ELb1ELb1ELb1ELb1ELb1EEEEEEEEEvNT_6ParamsE,"ax",@progbits
	.align	128
.text._ZN7cutlass13device_kernelIN5flash11enable_sm90INS1_16FlashAttnFwdSm90INS1_25CollectiveMainloopFwdSm90ILi2EN4cute5tupleIJNS5_1CILi1EEES8_S8_EEENS6_IJNS7_ILi128EEENS7_ILi96EEENS7_ILi64EEEEEELi256ENS_10bfloat16_tEfNS_4arch4Sm90ELb1ELb0ELb1ELb1ELb0ELb0ELb0ELb1ELb0ELb1ELb0ELb0EEENS1_21CollectiveEpilogueFwdINS6_IJSA_NS7_ILi256EEESB_EEES9_SE_SG_Li256ELb1ELb1ELb0ELb0EEENS1_36VarlenDynamicPersistentTileSchedulerILi128ELi96ELi256ELi128ELb0ELb1ELb1ELb1ELb1ELb1EEEEEEEEEvNT_6ParamsE:
        .type           _ZN7cutlass13device_kernelIN5flash11enable_sm90INS1_16FlashAttnFwdSm90INS1_25CollectiveMainloopFwdSm90ILi2EN4cute5tupleIJNS5_1CILi1EEES8_S8_EEENS6_IJNS7_ILi128EEENS7_ILi96EEENS7_ILi64EEEEEELi256ENS_10bfloat16_tEfNS_4arch4Sm90ELb1ELb0ELb1ELb1ELb0ELb0ELb0ELb1ELb0ELb1ELb0ELb0EEENS1_21CollectiveEpilogueFwdINS6_IJSA_NS7_ILi256EEESB_EEES9_SE_SG_Li256ELb1ELb1ELb0ELb0EEENS1_36VarlenDynamicPersistentTileSchedulerILi128ELi96ELi256ELi128ELb0ELb1ELb1ELb1ELb1ELb1EEEEEEEEEvNT_6ParamsE,@function
        .size           _ZN7cutlass13device_kernelIN5flash11enable_sm90INS1_16FlashAttnFwdSm90INS1_25CollectiveMainloopFwdSm90ILi2EN4cute5tupleIJNS5_1CILi1EEES8_S8_EEENS6_IJNS7_ILi128EEENS7_ILi96EEENS7_ILi64EEEEEELi256ENS_10bfloat16_tEfNS_4arch4Sm90ELb1ELb0ELb1ELb1ELb0ELb0ELb0ELb1ELb0ELb1ELb0ELb0EEENS1_21CollectiveEpilogueFwdINS6_IJSA_NS7_ILi256EEESB_EEES9_SE_SG_Li256ELb1ELb1ELb0ELb0EEENS1_36VarlenDynamicPersistentTileSchedulerILi128ELi96ELi256ELi128ELb0ELb1ELb1ELb1ELb1ELb1EEEEEEEEEvNT_6ParamsE,(.L_x_32 - _ZN7cutlass13device_kernelIN5flash11enable_sm90INS1_16FlashAttnFwdSm90INS1_25CollectiveMainloopFwdSm90ILi2EN4cute5tupleIJNS5_1CILi1EEES8_S8_EEENS6_IJNS7_ILi128EEENS7_ILi96EEENS7_ILi64EEEEEELi256ENS_10bfloat16_tEfNS_4arch4Sm90ELb1ELb0ELb1ELb1ELb0ELb0ELb0ELb1ELb0ELb1ELb0ELb0EEENS1_21CollectiveEpilogueFwdINS6_IJSA_NS7_ILi256EEESB_EEES9_SE_SG_Li256ELb1ELb1ELb0ELb0EEENS1_36VarlenDynamicPersistentTileSchedulerILi128ELi96ELi256ELi128ELb0ELb1ELb1ELb1ELb1ELb1EEEEEEEEEvNT_6ParamsE)
        .other          _ZN7cutlass13device_kernelIN5flash11enable_sm90INS1_16FlashAttnFwdSm90INS1_25CollectiveMainloopFwdSm90ILi2EN4cute5tupleIJNS5_1CILi1EEES8_S8_EEENS6_IJNS7_ILi128EEENS7_ILi96EEENS7_ILi64EEEEEELi256ENS_10bfloat16_tEfNS_4arch4Sm90ELb1ELb0ELb1ELb1ELb0ELb0ELb0ELb1ELb0ELb1ELb0ELb0EEENS1_21CollectiveEpilogueFwdINS6_IJSA_NS7_ILi256EEESB_EEES9_SE_SG_Li256ELb1ELb1ELb0ELb0EEENS1_36VarlenDynamicPersistentTileSchedulerILi128ELi96ELi256ELi128ELb0ELb1ELb1ELb1ELb1ELb1EEEEEEEEEvNT_6ParamsE,@"STO_CUDA_ENTRY STV_DEFAULT"
_ZN7cutlass13device_kernelIN5flash11enable_sm90INS1_16FlashAttnFwdSm90INS1_25CollectiveMainloopFwdSm90ILi2EN4cute5tupleIJNS5_1CILi1EEES8_S8_EEENS6_IJNS7_ILi128EEENS7_ILi96EEENS7_ILi64EEEEEELi256ENS_10bfloat16_tEfNS_4arch4Sm90ELb1ELb0ELb1ELb1ELb0ELb0ELb0ELb1ELb0ELb1ELb0ELb0EEENS1_21CollectiveEpilogueFwdINS6_IJSA_NS7_ILi256EEESB_EEES9_SE_SG_Li256ELb1ELb1ELb0ELb0EEENS1_36VarlenDynamicPersistentTileSchedulerILi128ELi96ELi256ELi128ELb0ELb1ELb1ELb1ELb1ELb1EEEEEEEEEvNT_6ParamsE:
[----:B------:R-:W-:Y:S01]  /*0000*/  LDC R1, c[0x0][0x37c] ;  /* 0x0000df00ff017b82 */ /* 0x000fe20000000800 */
[----:B------:R-:W-:Y:S05]  /*0010*/  EXIT ;  /* 0x000000000000794d */ /* 0x000fea0003800000 */
.L_x_14:
        /* <DEDUP_REMOVED lines=14> */
.L_x_32:


//--------------------- .text._ZN7cutlass13device_kernelIN5flash11enable_sm90INS1_16FlashAttnFwdSm90INS1_25CollectiveMainloopFwdSm90ILi2EN4cute5tupleIJNS5_1CILi1EEES8_S8_EEENS6_IJNS7_ILi128EEENS7_ILi96EEENS7_ILi64EEEEEELi256ENS_10bfloat16_tEfNS_4arch4Sm90ELb1ELb0ELb1ELb1ELb0ELb1ELb0ELb1ELb0ELb1ELb0ELb0EEENS1_21CollectiveEpilogueFwdINS6_IJSA_NS7_ILi256EEESB_EEES9_SE_SG_Li256ELb1ELb1ELb0ELb0EEENS1_36VarlenDynamicPersistentTileSchedulerILi128ELi96ELi256ELi128ELb0ELb1ELb1ELb1ELb1ELb1EEEEEEEEEvNT_6ParamsE --------------------------
	.section	.text._ZN7cutlass13device_kernelIN5flash11enable_sm90INS1_16FlashAttnFwdSm90INS1_25CollectiveMainloopFwdSm90ILi2EN4cute5tupleIJNS5_1CILi1EEES8_S8_EEENS6_IJNS7_ILi128EEENS7_ILi96EEENS7_ILi64EEEEEELi256ENS_10bfloat16_tEfNS_4arch4Sm90ELb1ELb0ELb1ELb1ELb0ELb1ELb0ELb1ELb0ELb1ELb0ELb0EEENS1_21CollectiveEpilogueFwdINS6_IJSA_NS7_ILi256EEESB_EEES9_SE_SG_Li256ELb1ELb1ELb0ELb0EEENS1_36VarlenDynamicPersistentTileSchedulerILi128ELi96ELi256ELi128ELb0ELb1ELb1ELb1ELb1ELb1EEEEEEEEEvNT_6ParamsE,"ax",@progbits
	.align	128
.text._ZN7cutlass13device_kernelIN5flash11enable_sm90INS1_16FlashAttnFwdSm90INS1_25CollectiveMainloopFwdSm90ILi2EN4cute5tupleIJNS5_1CILi1EEES8_S8_EEENS6_IJNS7_ILi128EEENS7_ILi96EEENS7_ILi64EEEEEELi256ENS_10bfloat16_tEfNS_4arch4Sm90ELb1ELb0ELb1ELb1ELb0ELb1ELb0ELb1ELb0ELb1ELb0ELb0EEENS1_21CollectiveEpilogueFwdINS6_IJSA_NS7_ILi256EEESB_EEES9_SE_SG_Li256ELb1ELb1ELb0ELb0EEENS1_36VarlenDynamicPersistentTileSchedulerILi128ELi96ELi256ELi128ELb0ELb1ELb1ELb1ELb1ELb1EEEEEEEEEvNT_6ParamsE:
        .type           _ZN7cutlass13device_kernelIN5flash11enable_sm90INS1_16FlashAttnFwdSm90INS1_25CollectiveMainloopFwdSm90ILi2EN4cute5tupleIJNS5_1CILi1EEES8_S8_EEENS6_IJNS7_ILi128EEENS7_ILi96EEENS7_ILi64EEEEEELi256ENS_10bfloat16_tEfNS_4arch4Sm90ELb1ELb0ELb1ELb1ELb0ELb1ELb0ELb1ELb0ELb1ELb0ELb0EEENS1_21CollectiveEpilogueFwdINS6_IJSA_NS7_ILi256EEESB_EEES9_SE_SG_Li256ELb1ELb1ELb0ELb0EEENS1_36VarlenDynamicPersistentTileSchedulerILi128ELi96ELi256ELi128ELb0ELb1ELb1ELb1ELb1ELb1EEEEEEEEEvNT_6ParamsE,@function
        .size           _ZN7cutlass13device_kernelIN5flash11enable_sm90INS1_16FlashAttnFwdSm90INS1_25CollectiveMainloopFwdSm90ILi2EN4cute5tupleIJNS5_1CILi1EEES8_S8_EEENS6_IJNS7_ILi128EEENS7_ILi96EEENS7_ILi64EEEEEELi256ENS_10bfloat16_tEfNS_4arch4Sm90ELb1ELb0ELb1ELb1ELb0ELb1ELb0ELb1ELb0ELb1ELb0ELb0EEENS1_21CollectiveEpilogueFwdINS6_IJSA_NS7_ILi256EEESB_EEES9_SE_SG_Li256ELb1ELb1ELb0ELb0EEENS1_36VarlenDynamicPersistentTileSchedulerILi128ELi96ELi256ELi128ELb0ELb1ELb1ELb1ELb1ELb1EEEEEEEEEvNT_6ParamsE,(.L_x_33 - _ZN7cutlass13device_kernelIN5flash11enable_sm90INS1_16FlashAttnFwdSm90INS1_25CollectiveMainloopFwdSm90ILi2EN4cute5tupleIJNS5_1CILi1EEES8_S8_EEENS6_IJNS7_ILi128EEENS7_ILi96EEENS7_ILi64EEEEEELi256ENS_10bfloat16_tEfNS_4arch4Sm90ELb1ELb0ELb1ELb1ELb0ELb1ELb0ELb1ELb0ELb1ELb0ELb0EEENS1_21CollectiveEpilogueFwdINS6_IJSA_NS7_ILi256EEESB_EEES9_SE_SG_Li256ELb1ELb1ELb0ELb0EEENS1_36VarlenDynamicPersistentTileSchedulerILi128ELi96ELi256ELi128ELb0ELb1ELb1ELb1ELb1ELb1EEEEEEEEEvNT_6ParamsE)
        .other          _ZN7cutlass13device_kernelIN5flash11enable_sm90INS1_16FlashAttnFwdSm90INS1_25CollectiveMainloopFwdSm90ILi2EN4cute5tupleIJNS5_1CILi1EEES8_S8_EEENS6_IJNS7_ILi128EEENS7_ILi96EEENS7_ILi64EEEEEELi256ENS_10bfloat16_tEfNS_4arch4Sm90ELb1ELb0ELb1ELb1ELb0ELb1ELb0ELb1ELb0ELb1ELb0ELb0EEENS1_21CollectiveEpilogueFwdINS6_IJSA_NS7_ILi256EEESB_EEES9_SE_SG_Li256ELb1ELb1ELb0ELb0EEENS1_36VarlenDynamicPersistentTileSchedulerILi128ELi96ELi256ELi128ELb0ELb1ELb1ELb1ELb1ELb1EEEEEEEEEvNT_6ParamsE,@"STO_CUDA_ENTRY STV_DEFAULT"
_ZN7cutlass13device_kernelIN5flash11enable_sm90INS1_16FlashAttnFwdSm90INS1_25CollectiveMainloopFwdSm90ILi2EN4cute5tupleIJNS5_1CILi1EEES8_S8_EEENS6_IJNS7_ILi128EEENS7_ILi96EEENS7_ILi64EEEEEELi256ENS_10bfloat16_tEfNS_4arch4Sm90ELb1ELb0ELb1ELb1ELb0ELb1ELb0ELb1ELb0ELb1ELb0ELb0EEENS1_21CollectiveEpilogueFwdINS6_IJSA_NS7_ILi256EEESB_EEES9_SE_SG_Li256ELb1ELb1ELb0ELb0EEENS1_36VarlenDynamicPersistentTileSchedulerILi128ELi96ELi256ELi128ELb0ELb1ELb1ELb1ELb1ELb1EEEEEEEEEvNT_6ParamsE:
[----:B------:R-:W-:Y:S01]  /*0000*/  LDC R1, c[0x0][0x37c] ;  /* 0x0000df00ff017b82 */ /* 0x000fe20000000800 */
[----:B------:R-:W-:Y:S05]  /*0010*/  EXIT ;  /* 0x000000000000794d */ /* 0x000fea0003800000 */
.L_x_15:
        /* <DEDUP_REMOVED lines=14> */
.L_x_33:


//--------------------- .text._ZN7cutlass13device_kernelIN5flash11enable_sm90INS1_16FlashAttnFwdSm90INS1_25CollectiveMainloopFwdSm90ILi2EN4cute5tupleIJNS5_1CILi1EEES8_S8_EEENS6_IJNS7_ILi128EEENS7_ILi96EEENS7_ILi64EEEEEELi256ENS_10bfloat16_tEfNS_4arch4Sm90ELb1ELb0ELb1ELb1ELb0ELb0ELb1ELb1ELb0ELb1ELb0ELb0EEENS1_21CollectiveEpilogueFwdINS6_IJSA_NS7_ILi256EEESB_EEES9_SE_SG_Li256ELb1ELb1ELb0ELb0EEENS1_36VarlenDynamicPersistentTileSchedulerILi128ELi96ELi256ELi128ELb0ELb1ELb1ELb1ELb1ELb1EEEEEEEEEvNT_6ParamsE --------------------------
	.section	.text._ZN7cutlass13device_kernelIN5flash11enable_sm90INS1_16FlashAttnFwdSm90INS1_25CollectiveMainloopFwdSm90ILi2EN4cute5tupleIJNS5_1CILi1EEES8_S8_EEENS6_IJNS7_ILi128EEENS7_ILi96EEENS7_ILi64EEEEEELi256ENS_10bfloat16_tEfNS_4arch4Sm90ELb1ELb0ELb1ELb1ELb0ELb0ELb1ELb1ELb0ELb1ELb0ELb0EEENS1_21CollectiveEpilogueFwdINS6_IJSA_NS7_ILi256EEESB_EEES9_SE_SG_Li256ELb1ELb1ELb0ELb0EEENS1_36VarlenDynamicPersistentTileSchedulerILi128ELi96ELi256ELi128ELb0ELb1ELb1ELb1ELb1ELb1EEEEEEEEEvNT_6ParamsE,"ax",@progbits
	.align	128
.text._ZN7cutlass13device_kernelIN5flash11enable_sm90INS1_16FlashAttnFwdSm90INS1_25CollectiveMainloopFwdSm90ILi2EN4cute5tupleIJNS5_1CILi1EEES8_S8_EEENS6_IJNS7_ILi128EEENS7_ILi96EEENS7_ILi64EEEEEELi256ENS_10bfloat16_tEfNS_4arch4Sm90ELb1ELb0ELb1ELb1ELb0ELb0ELb1ELb1ELb0ELb1ELb0ELb0EEENS1_21CollectiveEpilogueFwdINS6_IJSA_NS7_ILi256EEESB_EEES9_SE_SG_Li256ELb1ELb1ELb0ELb0EEENS1_36VarlenDynamicPersistentTileSchedulerILi128ELi96ELi256ELi128ELb0ELb1ELb1ELb1ELb1ELb1EEEEEEEEEvNT_6ParamsE:
        .type           _ZN7cutlass13device_kernelIN5flash11enable_sm90INS1_16FlashAttnFwdSm90INS1_25CollectiveMainloopFwdSm90ILi2EN4cute5tupleIJNS5_1CILi1EEES8_S8_EEENS6_IJNS7_ILi128EEENS7_ILi96EEENS7_ILi64EEEEEELi256ENS_10bfloat16_tEfNS_4arch4Sm90ELb1ELb0ELb1ELb1ELb0ELb0ELb1ELb1ELb0ELb1ELb0ELb0EEENS1_21CollectiveEpilogueFwdINS6_IJSA_NS7_ILi256EEESB_EEES9_SE_SG_Li256ELb1ELb1ELb0ELb0EEENS1_36VarlenDynamicPersistentTileSchedulerILi128ELi96ELi256ELi128ELb0ELb1ELb1ELb1ELb1ELb1EEEEEEEEEvNT_6ParamsE,@function
        .size           _ZN7cutlass13device_kernelIN5flash11enable_sm90INS1_16FlashAttnFwdSm90INS1_25CollectiveMainloopFwdSm90ILi2EN4cute5tupleIJNS5_1CILi1EEES8_S8_EEENS6_IJNS7_ILi128EEENS7_ILi96EEENS7_ILi64EEEEEELi256ENS_10bfloat16_tEfNS_4arch4Sm90ELb1ELb0ELb1ELb1ELb0ELb0ELb1ELb1ELb0ELb1ELb0ELb0EEENS1_21CollectiveEpilogueFwdINS6_IJSA_NS7_ILi256EEESB_EEES9_SE_SG_Li256ELb1ELb1ELb0ELb0EEENS1_36VarlenDynamicPersistentTileSchedulerILi128ELi96ELi256ELi128ELb0ELb1ELb1ELb1ELb1ELb1EEEEEEEEEvNT_6ParamsE,(.L_x_34 - _ZN7cutlass13device_kernelIN5flash11enable_sm90INS1_16FlashAttnFwdSm90INS1_25CollectiveMainloopFwdSm90ILi2EN4cute5tupleIJNS5_1CILi1EEES8_S8_EEENS6_IJNS7_ILi128EEENS7_ILi96EEENS7_ILi64EEEEEELi256ENS_10bfloat16_tEfNS_4arch4Sm90ELb1ELb0ELb1ELb1ELb0ELb0ELb1ELb1ELb0ELb1ELb0ELb0EEENS1_21CollectiveEpilogueFwdINS6_IJSA_NS7_ILi256EEESB_EEES9_SE_SG_Li256ELb1ELb1ELb0ELb0EEENS1_36VarlenDynamicPersistentTileSchedulerILi128ELi96ELi256ELi128ELb0ELb1ELb1ELb1ELb1ELb1EEEEEEEEEvNT_6ParamsE)
        .other          _ZN7cutlass13device_kernelIN5flash11enable_sm90INS1_16FlashAttnFwdSm90INS1_25CollectiveMainloopFwdSm90ILi2EN4cute5tupleIJNS5_1CILi1EEES8_S8_EEENS6_IJNS7_ILi128EEENS7_ILi96EEENS7_ILi64EEEEEELi256ENS_10bfloat16_tEfNS_4arch4Sm90ELb1ELb0ELb1ELb1ELb0ELb0ELb1ELb1ELb0ELb1ELb0ELb0EEENS1_21CollectiveEpilogueFwdINS6_IJSA_NS7_ILi256EEESB_EEES9_SE_SG_Li256ELb1ELb1ELb0ELb0EEENS1_36VarlenDynamicPersistentTileSchedulerILi128ELi96ELi256ELi128ELb0ELb1ELb1ELb1ELb1ELb1EEEEEEEEEvNT_6ParamsE,@"STO_CUDA_ENTRY STV_DEFAULT"
_ZN7cutlass13device_kernelIN5flash11enable_sm90INS1_16FlashAttnFwdSm90INS1_25CollectiveMainloopFwdSm90ILi2EN4cute5tupleIJNS5_1CILi1EEES8_S8_EEENS6_IJNS7_ILi128EEENS7_ILi96EEENS7_ILi64EEEEEELi256ENS_10bfloat16_tEfNS_4arch4Sm90ELb1ELb0ELb1ELb1ELb0ELb0ELb1ELb1ELb0ELb1ELb0ELb0EEENS1_21CollectiveEpilogueFwdINS6_IJSA_NS7_ILi256EEESB_EEES9_SE_SG_Li256ELb1ELb1ELb0ELb0EEENS1_36VarlenDynamicPersistentTileSchedulerILi128ELi96ELi256ELi128ELb0ELb1ELb1ELb1ELb1ELb1EEEEEEEEEvNT_6ParamsE:
[----:B------:R-:W-:Y:S01]  /*0000*/  LDC R1, c[0x0][0x37c] ;  /* 0x0000df00ff017b82 */ /* 0x000fe20000000800 */
[----:B------:R-:W-:Y:S05]  /*0010*/  EXIT ;  /* 0x000000000000794d */ /* 0x000fea0003800000 */
.L_x_16:
        /* <DEDUP_REMOVED lines=14> */
.L_x_34:


//--------------------- .text._ZN7cutlass13device_kernelIN5flash11enable_sm90INS1_16FlashAttnFwdSm90INS1_25CollectiveMainloopFwdSm90ILi2EN4cute5tupleIJNS5_1CILi1EEES8_S8_EEENS6_IJNS7_ILi128EEENS7_ILi96EEENS7_ILi64EEEEEELi256ENS_10bfloat16_tEfNS_4arch4Sm90ELb1ELb0ELb1ELb1ELb0ELb1ELb1ELb1ELb0ELb1ELb0ELb0EEENS1_21CollectiveEpilogueFwdINS6_IJSA_NS7_ILi256EEESB_EEES9_SE_SG_Li256ELb1ELb1ELb0ELb0EEENS1_36VarlenDynamicPersistentTileSchedulerILi128ELi96ELi256ELi128ELb0ELb1ELb1ELb1ELb1ELb1EEEEEEEEEvNT_6ParamsE --------------------------
	.section	.text._ZN7cutlass13device_kernelIN5flash11enable_sm90INS1_16FlashAttnFwdSm90INS1_25CollectiveMainloopFwdSm90ILi2EN4cute5tupleIJNS5_1CILi1EEES8_S8_EEENS6_IJNS7_ILi128EEENS7_ILi96EEENS7_ILi64EEEEEELi256ENS_10bfloat16_tEfNS_4arch4Sm90ELb1ELb0ELb1ELb1ELb0ELb1ELb1ELb1ELb0ELb1ELb0ELb0EEENS1_21CollectiveEpilogueFwdINS6_IJSA_NS7_ILi256EEESB_EEES9_SE_SG_Li256ELb1ELb1ELb0ELb0EEENS1_36VarlenDynamicPersistentTileSchedulerILi128ELi96ELi256ELi128ELb0ELb1ELb1ELb1ELb1ELb1EEEEEEEEEvNT_6ParamsE,"ax",@progbits
	.align	128
.text._ZN7cutlass13device_kernelIN5flash11enable_sm90INS1_16FlashAttnFwdSm90INS1_25CollectiveMainloopFwdSm90ILi2EN4cute5tupleIJNS5_1CILi1EEES8_S8_EEENS6_IJNS7_ILi128EEENS7_ILi96EEENS7_ILi64EEEEEELi256ENS_10bfloat16_tEfNS_4arch4Sm90ELb1ELb0ELb1ELb1ELb0ELb1ELb1ELb1ELb0ELb1ELb0ELb0EEENS1_21CollectiveEpilogueFwdINS6_IJSA_NS7_ILi256EEESB_EEES9_SE_SG_Li256ELb1ELb1ELb0ELb0EEENS1_36VarlenDynamicPersistentTileSchedulerILi128ELi96ELi256ELi128ELb0ELb1ELb1ELb1ELb1ELb1EEEEEEEEEvNT_6ParamsE:
        .type           _ZN7cutlass13device_kernelIN5flash11enable_sm90INS1_16FlashAttnFwdSm90INS1_25CollectiveMainloopFwdSm90ILi2EN4cute5tupleIJNS5_1CILi1EEES8_S8_EEENS6_IJNS7_ILi128EEENS7_ILi96EEENS7_ILi64EEEEEELi256ENS_10bfloat16_tEfNS_4arch4Sm90ELb1ELb0ELb1ELb1ELb0ELb1ELb1ELb1ELb0ELb1ELb0ELb0EEENS1_21CollectiveEpilogueFwdINS6_IJSA_NS7_ILi256EEESB_EEES9_SE_SG_Li256ELb1ELb1ELb0ELb0EEENS1_36VarlenDynamicPersistentTileSchedulerILi128ELi96ELi256ELi128ELb0ELb1ELb1ELb1ELb1ELb1EEEEEEEEEvNT_6ParamsE,@function
        .size           _ZN7cutlass13device_kernelIN5flash11enable_sm90INS1_16FlashAttnFwdSm90INS1_25CollectiveMainloopFwdSm90ILi2EN4cute5tupleIJNS5_1CILi1EEES8_S8_EEENS6_IJNS7_ILi128EEENS7_ILi96EEENS7_ILi64EEEEEELi256ENS_10bfloat16_tEfNS_4arch4Sm90ELb1ELb0ELb1ELb1ELb0ELb1ELb1ELb1ELb0ELb1ELb0ELb0EEENS1_21CollectiveEpilogueFwdINS6_IJSA_NS7_ILi256EEESB_EEES9_SE_SG_Li256ELb1ELb1ELb0ELb0EEENS1_36VarlenDynamicPersistentTileSchedulerILi128ELi96ELi256ELi128ELb0ELb1ELb1ELb1ELb1ELb1EEEEEEEEEvNT_6ParamsE,(.L_x_35 - _ZN7cutlass13device_kernelIN5flash11enable_sm90INS1_16FlashAttnFwdSm90INS1_25CollectiveMainloopFwdSm90ILi2EN4cute5tupleIJNS5_1CILi1EEES8_S8_EEENS6_IJNS7_ILi128EEENS7_ILi96EEENS7_ILi64EEEEEELi256ENS_10bfloat16_tEfNS_4arch4Sm90ELb1ELb0ELb1ELb1ELb0ELb1ELb1ELb1ELb0ELb1ELb0ELb0EEENS1_21CollectiveEpilogueFwdINS6_IJSA_NS7_ILi256EEESB_EEES9_SE_SG_Li256ELb1ELb1ELb0ELb0EEENS1_36VarlenDynamicPersistentTileSchedulerILi128ELi96ELi256ELi128ELb0ELb1ELb1ELb1ELb1ELb1EEEEEEEEEvNT_6ParamsE)
        .other          _ZN7cutlass13device_kernelIN5flash11enable_sm90INS1_16FlashAttnFwdSm90INS1_25CollectiveMainloopFwdSm90ILi2EN4cute5tupleIJNS5_1CILi1EEES8_S8_EEENS6_IJNS7_ILi128EEENS7_ILi96EEENS7_ILi64EEEEEELi256ENS_10bfloat16_tEfNS_4arch4Sm90ELb1ELb0ELb1ELb1ELb0ELb1ELb1ELb1ELb0ELb1ELb0ELb0EEENS1_21CollectiveEpilogueFwdINS6_IJSA_NS7_ILi256EEESB_EEES9_SE_SG_Li256ELb1ELb1ELb0ELb0EEENS1_36VarlenDynamicPersistentTileSchedulerILi128ELi96ELi256ELi128ELb0ELb1ELb1ELb1ELb1ELb1EEEEEEEEEvNT_6ParamsE,@"STO_CUDA_ENTRY STV_DEFAULT"
_ZN7cutlass13device_kernelIN5flash11enable_sm90INS1_16FlashAttnFwdSm90INS1_25CollectiveMainloopFwdSm90ILi2EN4cute5tupleIJNS5_1CILi1EEES8_S8_EEENS6_IJNS7_ILi128EEENS7_ILi96EEENS7_ILi64EEEEEELi256ENS_10bfloat16_tEfNS_4arch4Sm90ELb1ELb0ELb1ELb1ELb0ELb1ELb1ELb1ELb0ELb1ELb0ELb0EEENS1_21CollectiveEpilogueFwdINS6_IJSA_NS7_ILi256EEESB_EEES9_SE_SG_Li256ELb1ELb1ELb0ELb0EEENS1_36VarlenDynamicPersistentTileSchedulerILi128ELi96ELi256ELi128ELb0ELb1ELb1ELb1ELb1ELb1EEEEEEEEEvNT_6ParamsE:
[----:B------:R-:W-:Y:S01]  /*0000*/  LDC R1, c[0x0][0x37c] ;  /* 0x0000df00ff017b82 */ /* 0x000fe20000000800 */
[----:B------:R-:W-:Y:S05]  /*0010*/  EXIT ;  /* 0x000000000000794d */ /* 0x000fea0003800000 */
.L_x_17:
        /* <DEDUP_REMOVED lines=14> */
.L_x_35:


//--------------------- .nv.shared.reserved.0     --------------------------
	.section	.nv.shared.reserved.0,"aw",@nobits
	.weak		__nv_reservedSMEM_offset_0_alias
	.size		__nv_reservedSMEM_offset_0_alias, 0, 64
	.other		__nv_reservedSMEM_offset_0_alias,@"STO_CUDA_RESERVED_SHARED STV_DEFAULT"
__nv_reservedSMEM_offset_0_alias:
	.zero		0
	.zero		64


//--------------------- .nv.global                --------------------------
	.section	.nv.global,"aw",@nobits
.nv.global:
	.type		_ZN85_INTERNAL_fae86351_49_flash_fwd_hdim64_256_bf16_softcap_packgqa_sm90_cu_21e1f8cb_32394cute1_E,@object
	.size		_ZN85_INTERNAL_fae86351_49_flash_fwd_hdim64_256_bf16_softcap_packgqa_sm90_cu_21e1f8cb_32394cute1_E,(_ZN85_INTERNAL_fae86351_49_flash_fwd_hdim64_256_bf16_softcap_packgqa_sm90_cu_21e1f8cb_32394cuda3std3__45__cpo6cbeginE - _ZN85_INTERNAL_fae86351_49_flash_fwd_hdim64_256_bf16_softcap_packgqa_sm90_cu_21e1f8cb_32394cute1_E)
_ZN85_INTERNAL_fae86351_49_flash_fwd_hdim64_256_bf16_softcap_packgqa_sm90_cu_21e1f8cb_32394cute1_E:
	.zero		1
	.type		_ZN85_INTERNAL_fae86351_49_flash_fwd_hdim64_256_bf16_softcap_packgqa_sm90_cu_21e1f8cb_32394cuda3std3__45__cpo6cbeginE,@object
	.size		_ZN85_INTERNAL_fae86351_49_flash_fwd_hdim64_256_bf16_softcap_packgqa_sm90_cu_21e1f8cb_32394cuda3std3__45__cpo6cbeginE,(_ZN85_INTERNAL_fae86351_49_flash_fwd_hdim64_256_bf16_softcap_packgqa_sm90_cu_21e1f8cb_32394cuda3std3__48in_placeE - _ZN85_INTERNAL_fae86351_49_flash_fwd_hdim64_256_bf16_softcap_packgqa_sm90_cu_21e1f8cb_32394cuda3std3__45__cpo6cbeginE)
_ZN85_INTERNAL_fae86351_49_flash_fwd_hdim64_256_bf16_softcap_packgqa_sm90_cu_21e1f8cb_32394cuda3std3__45__cpo6cbeginE:
	.zero		1
	.type		_ZN85_INTERNAL_fae86351_49_flash_fwd_hdim64_256_bf16_softcap_packgqa_sm90_cu_21e1f8cb_32394cuda3std3__48in_placeE,@object
	.size		_ZN85_INTERNAL_fae86351_49_flash_fwd_hdim64_256_bf16_softcap_packgqa_sm90_cu_21e1f8cb_32394cuda3std3__48in_placeE,(_ZN85_INTERNAL_fae86351_49_flash_fwd_hdim64_256_bf16_softcap_packgqa_sm90_cu_21e1f8cb_32394cuda3std6ranges3__45__cpo9iter_moveE - _ZN85_INTERNAL_fae86351_49_flash_fwd_hdim64_256_bf16_softcap_packgqa_sm90_cu_21e1f8cb_32394cuda3std3__48in_placeE)
_ZN85_INTERNAL_fae86351_49_flash_fwd_hdim64_256_bf16_softcap_packgqa_sm90_cu_21e1f8cb_32394cuda3std3__48in_placeE:
	.zero		1
	.type		_ZN85_INTERNAL_fae86351_49_flash_fwd_hdim64_256_bf16_softcap_packgqa_sm90_cu_21e1f8cb_32394cuda3std6ranges3__45__cpo9iter_moveE,@object
	.size		_ZN85_INTERNAL_fae86351_49_flash_fwd_hdim64_256_bf16_softcap_packgqa_sm90_cu_21e1f8cb_32394cuda3std6ranges3__45__cpo9iter_moveE,(_ZN85_INTERNAL_fae86351_49_flash_fwd_hdim64_256_bf16_softcap_packgqa_sm90_cu_21e1f8cb_32394cuda3std3__45__cpo5beginE - _ZN85_INTERNAL_fae86351_49_flash_fwd_hdim64_256_bf16_softcap_packgqa_sm90_cu_21e1f8cb_32394cuda3std6ranges3__45__cpo9iter_moveE)
_ZN85_INTERNAL_fae86351_49_flash_fwd_hdim64_256_bf16_softcap_packgqa_sm90_cu_21e1f8cb_32394cuda3std6ranges3__45__cpo9iter_moveE:
	.zero		1
	.type		_ZN85_INTERNAL_fae86351_49_flash_fwd_hdim64_256_bf16_softcap_packgqa_sm90_cu_21e1f8cb_32394cuda3std3__45__cpo5beginE,@object
	.size		_ZN85_INTERNAL_fae86351_49_flash_fwd_hdim64_256_bf16_softcap_packgqa_sm90_cu_21e1f8cb_32394cuda3std3__45__cpo5beginE,(_ZN85_INTERNAL_fae86351_49_flash_fwd_hdim64_256_bf16_softcap_packgqa_sm90_cu_21e1f8cb_32394cuda3std3__487_GLOBAL__N__fae86351_49_flash_fwd_hdim64_256_bf16_softcap_packgqa_sm90_cu_21e1f8cb_32396ignoreE - _ZN85_INTERNAL_fae86351_49_flash_fwd_hdim64_256_bf16_softcap_packgqa_sm90_cu_21e1f8cb_32394cuda3std3__45__cpo5beginE)
_ZN85_INTERNAL_fae86351_49_flash_fwd_hdim64_256_bf16_softcap_packgqa_sm90_cu_21e1f8cb_32394cuda3std3__45__cpo5beginE:
	.zero		1
	.type		_ZN85_INTERNAL_fae86351_49_flash_fwd_hdim64_256_bf16_softcap_packgqa_sm90_cu_21e1f8cb_32394cuda3std3__487_GLOBAL__N__fae86351_49_flash_fwd_hdim64_256_bf16_softcap_packgqa_sm90_cu_21e1f8cb_32396ignoreE,@object
	.size		_ZN85_INTERNAL_fae86351_49_flash_fwd_hdim64_256_bf16_softcap_packgqa_sm90_cu_21e1f8cb_32394cuda3std3__487_GLOBAL__N__fae86351_49_flash_fwd_hdim64_256_bf16_softcap_packgqa_sm90_cu_21e1f8cb_32396ignoreE,(_ZN85_INTERNAL_fae86351_49_flash_fwd_hdim64_256_bf16_softcap_packgqa_sm90_cu_21e1f8cb_32394cute7productE - _ZN85_INTERNAL_fae86351_49_flash_fwd_hdim64_256_bf16_softcap_packgqa_sm90_cu_21e1f8cb_32394cuda3std3__487_GLOBAL__N__fae86351_49_flash_fwd_hdim64_256_bf16_softcap_packgqa_sm90_cu_21e1f8cb_32396ignoreE)
_ZN85_INTERNAL_fae86351_49_flash_fwd_hdim64_256_bf16_softcap_packgqa_sm90_cu_21e1f8cb_32394cuda3std3__487_GLOBAL__N__fae86351_49_flash_fwd_hdim64_256_bf16_softcap_packgqa_sm90_cu_21e1f8cb_32396ignoreE:
	.zero		1
	.type		_ZN85_INTERNAL_fae86351_49_flash_fwd_hdim64_256_bf16_softcap_packgqa_sm90_cu_21e1f8cb_32394cute7productE,@object
	.size		_ZN85_INTERNAL_fae86351_49_flash_fwd_hdim64_256_bf16_softcap_packgqa_sm90_cu_21e1f8cb_32394cute7productE,(_ZN85_INTERNAL_fae86351_49_flash_fwd_hdim64_256_bf16_softcap_packgqa_sm90_cu_21e1f8cb_32394cuda3std3__45__cpo3endE - _ZN85_INTERNAL_fae86351_49_flash_fwd_hdim64_256_bf16_softcap_packgqa_sm90_cu_21e1f8cb_32394cute7productE)
_ZN85_INTERNAL_fae86351_49_flash_fwd_hdim64_256_bf16_softcap_packgqa_sm90_cu_21e1f8cb_32394cute7productE:
	.zero		1
	.type		_ZN85_INTERNAL_fae86351_49_flash_fwd_hdim64_256_bf16_softcap_packgqa_sm90_cu_21e1f8cb_32394cuda3std3__45__cpo3endE,@object
	.size		_ZN85_INTERNAL_fae86351_49_flash_fwd_hdim64_256_bf16_softcap_packgqa_sm90_cu_21e1f8cb_32394cuda3std3__45__cpo3endE,(_ZN85_INTERNAL_fae86351_49_flash_fwd_hdim64_256_bf16_softcap_packgqa_sm90_cu_21e1f8cb_32394cuda3std3__419piecewise_constructE - _ZN85_INTERNAL_fae86351_49_flash_fwd_hdim64_256_bf16_softcap_packgqa_sm90_cu_21e1f8cb_32394cuda3std3__45__cpo3endE)
_ZN85_INTERNAL_fae86351_49_flash_fwd_hdim64_256_bf16_softcap_packgqa_sm90_cu_21e1f8cb_32394cuda3std3__45__cpo3endE:
	.zero		1
	.type		_ZN85_INTERNAL_fae86351_49_flash_fwd_hdim64_256_bf16_softcap_packgqa_sm90_cu_21e1f8cb_32394cuda3std3__419piecewise_constructE,@object
	.size		_ZN85_INTERNAL_fae86351_49_flash_fwd_hdim64_256_bf16_softcap_packgqa_sm90_cu_21e1f8cb_32394cuda3std3__419piecewise_constructE,(_ZN85_INTERNAL_fae86351_49_flash_fwd_hdim64_256_bf16_softcap_packgqa_sm90_cu_21e1f8cb_32394cuda3std3__45__cpo4cendE - _ZN85_INTERNAL_fae86351_49_flash_fwd_hdim64_256_bf16_softcap_packgqa_sm90_cu_21e1f8cb_32394cuda3std3__419piecewise_constructE)
_ZN85_INTERNAL_fae86351_49_flash_fwd_hdim64_256_bf16_softcap_packgqa_sm90_cu_21e1f8cb_32394cuda3std3__419piecewise_constructE:
	.zero		1
	.type		_ZN85_INTERNAL_fae86351_49_flash_fwd_hdim64_256_bf16_softcap_packgqa_sm90_cu_21e1f8cb_32394cuda3std3__45__cpo4cendE,@object
	.size		_ZN85_INTERNAL_fae86351_49_flash_fwd_hdim64_256_bf16_softcap_packgqa_sm90_cu_21e1f8cb_32394cuda3std3__45__cpo4cendE,(_ZN85_INTERNAL_fae86351_49_flash_fwd_hdim64_256_bf16_softcap_packgqa_sm90_cu_21e1f8cb_32394cuda3std6ranges3__45__cpo4swapE - _ZN85_INTERNAL_fae86351_49_flash_fwd_hdim64_256_bf16_softcap_packgqa_sm90_cu_21e1f8cb_32394cuda3std3__45__cpo4cendE)
_ZN85_INTERNAL_fae86351_49_flash_fwd_hdim64_256_bf16_softcap_packgqa_sm90_cu_21e1f8cb_32394cuda3std3__45__cpo4cendE:
	.zero		1
	.type		_ZN85_INTERNAL_fae86351_49_flash_fwd_hdim64_256_bf16_softcap_packgqa_sm90_cu_21e1f8cb_32394cuda3std6ranges3__45__cpo4swapE,@object
	.size		_ZN85_INTERNAL_fae86351_49_flash_fwd_hdim64_256_bf16_softcap_packgqa_sm90_cu_21e1f8cb_32394cuda3std6ranges3__45__cpo4swapE,(.L_7 - _ZN85_INTERNAL_fae86351_49_flash_fwd_hdim64_256_bf16_softcap_packgqa_sm90_cu_21e1f8cb_32394cuda3std6ranges3__45__cpo4swapE)
_ZN85_INTERNAL_fae86351_49_flash_fwd_hdim64_256_bf16_softcap_packgqa_sm90_cu_21e1f8cb_32394cuda3std6ranges3__45__cpo4swapE:
	.zero		1
.L_7:


//--------------------- .nv.constant0._ZN7cutlass13device_kernelIN5flash11enable_sm90INS1_16FlashAttnFwdSm90INS1_25CollectiveMainloopFwdSm90ILi2EN4cute5tupleIJNS5_1CILi1EEES8_S8_EEENS6_IJNS7_ILi128EEENS7_ILi96EEENS7_ILi64EEEEEELi256ENS_10bfloat16_tEfNS_4arch4Sm90ELb0ELb0ELb1ELb0ELb0ELb0ELb0ELb1ELb0ELb1ELb0ELb0EEENS1_21CollectiveEpilogueFwdINS6_IJSA_NS7_ILi256EEESB_EEES9_SE_SG_Li256ELb0ELb1ELb0ELb0EEENS1_29StaticPersistentTileSchedulerILb0EEEEEEEEEvNT_6ParamsE --------------------------
	.section	.nv.constant0._ZN7cutlass13device_kernelIN5flash11enable_sm90INS1_16FlashAttnFwdSm90INS1_25CollectiveMainloopFwdSm90ILi2EN4cute5tupleIJNS5_1CILi1EEES8_S8_EEENS6_IJNS7_ILi128EEENS7_ILi96EEENS7_ILi64EEEEEELi256ENS_10bfloat16_tEfNS_4arch4Sm90ELb0ELb0ELb1ELb0ELb0ELb0ELb0ELb1ELb0ELb1ELb0ELb0EEENS1_21CollectiveEpilogueFwdINS6_IJSA_NS7_ILi256EEESB_EEES9_SE_SG_Li256ELb0ELb1ELb0ELb0EEENS1_29StaticPersistentTileSchedulerILb0EEEEEEEEEvNT_6ParamsE,"a",@progbits
	.sectionflags	@""
	.align	4
.nv.constant0._ZN7cutlass13device_kernelIN5flash11enable_sm90INS1_16FlashAttnFwdSm90INS1_25CollectiveMainloopFwdSm90ILi2EN4cute5tupleIJNS5_1CILi1EEES8_S8_EEENS6_IJNS7_ILi128EEENS7_ILi96EEENS7_ILi64EEEEEELi256ENS_10bfloat16_tEfNS_4arch4Sm90ELb0ELb0ELb1ELb0ELb0ELb0ELb0ELb1ELb0ELb1ELb0ELb0EEENS1_21CollectiveEpilogueFwdINS6_IJSA_NS7_ILi256EEESB_EEES9_SE_SG_Li256ELb0ELb1ELb0ELb0EEENS1_29StaticPersistentTileSchedulerILb0EEEEEEEEEvNT_6ParamsE:
	.zero		3456


//--------------------- .nv.constant0._ZN7cutlass13device_kernelIN5flash11enable_sm90INS1_16FlashAttnFwdSm90INS1_25CollectiveMainloopFwdSm90ILi2EN4cute5tupleIJNS5_1CILi1EEES8_S8_EEENS6_IJNS7_ILi128EEENS7_ILi96EEENS7_ILi64EEEEEELi256ENS_10bfloat16_tEfNS_4arch4Sm90ELb0ELb0ELb1ELb0ELb0ELb0ELb1ELb1ELb0ELb1ELb0ELb0EEENS1_21CollectiveEpilogueFwdINS6_IJSA_NS7_ILi256EEESB_EEES9_SE_SG_Li256ELb0ELb1ELb0ELb0EEENS1_29StaticPersistentTileSchedulerILb0EEEEEEEEEvNT_6ParamsE --------------------------
	.section	.nv.constant0._ZN7cutlass13device_kernelIN5flash11enable_sm90INS1_16FlashAttnFwdSm90INS1_25CollectiveMainloopFwdSm90ILi2EN4cute5tupleIJNS5_1CILi1EEES8_S8_EEENS6_IJNS7_ILi128EEENS7_ILi96EEENS7_ILi64EEEEEELi256ENS_10bfloat16_tEfNS_4arch4Sm90ELb0ELb0ELb1ELb0ELb0ELb0ELb1ELb1ELb0ELb1ELb0ELb0EEENS1_21CollectiveEpilogueFwdINS6_IJSA_NS7_ILi256EEESB_EEES9_SE_SG_Li256ELb0ELb1ELb0ELb0EEENS1_29StaticPersistentTileSchedulerILb0EEEEEEEEEvNT_6ParamsE,"a",@progbits
	.sectionflags	@""
	.align	4
.nv.constant0._ZN7cutlass13device_kernelIN5flash11enable_sm90INS1_16FlashAttnFwdSm90INS1_25CollectiveMainloopFwdSm90ILi2EN4cute5tupleIJNS5_1CILi1EEES8_S8_EEENS6_IJNS7_ILi128EEENS7_ILi96EEENS7_ILi64EEEEEELi256ENS_10bfloat16_tEfNS_4arch4Sm90ELb0ELb0ELb1ELb0ELb0ELb0ELb1ELb1ELb0ELb1ELb0ELb0EEENS1_21CollectiveEpilogueFwdINS6_IJSA_NS7_ILi256EEESB_EEES9_SE_SG_Li256ELb0ELb1ELb0ELb0EEENS1_29StaticPersistentTileSchedulerILb0EEEEEEEEEvNT_6ParamsE:
	.zero		3712


//--------------------- .nv.constant0._ZN7cutlass13device_kernelIN5flash11enable_sm90INS1_16FlashAttnFwdSm90INS1_25CollectiveMainloopFwdSm90ILi2EN4cute5tupleIJNS5_1CILi1EEES8_S8_EEENS6_IJNS7_ILi128EEENS7_ILi96EEENS7_ILi64EEEEEELi256ENS_10bfloat16_tEfNS_4arch4Sm90ELb0ELb0ELb1ELb1ELb0ELb0ELb0ELb1ELb0ELb1ELb0ELb0EEENS1_21CollectiveEpilogueFwdINS6_IJSA_NS7_ILi256EEESB_EEES9_SE_SG_Li256ELb1ELb1ELb0ELb0EEENS1_36VarlenDynamicPersistentTileSchedulerILi128ELi96ELi256ELi128ELb0ELb1ELb1ELb0ELb1ELb1EEEEEEEEEvNT_6ParamsE --------------------------
	.section	.nv.constant0._ZN7cutlass13device_kernelIN5flash11enable_sm90INS1_16FlashAttnFwdSm90INS1_25CollectiveMainloopFwdSm90ILi2EN4cute5tupleIJNS5_1CILi1EEES8_S8_EEENS6_IJNS7_ILi128EEENS7_ILi96EEENS7_ILi64EEEEEELi256ENS_10bfloat16_tEfNS_4arch4Sm90ELb0ELb0ELb1ELb1ELb0ELb0ELb0ELb1ELb0ELb1ELb0ELb0EEENS1_21CollectiveEpilogueFwdINS6_IJSA_NS7_ILi256EEESB_EEES9_SE_SG_Li256ELb1ELb1ELb0ELb0EEENS1_36VarlenDynamicPersistentTileSchedulerILi128ELi96ELi256ELi128ELb0ELb1ELb1ELb0ELb1ELb1EEEEEEEEEvNT_6ParamsE,"a",@progbits
	.sectionflags	@""
	.align	4
.nv.constant0._ZN7cutlass13device_kernelIN5flash11enable_sm90INS1_16FlashAttnFwdSm90INS1_25CollectiveMainloopFwdSm90ILi2EN4cute5tupleIJNS5_1CILi1EEES8_S8_EEENS6_IJNS7_ILi128EEENS7_ILi96EEENS7_ILi64EEEEEELi256ENS_10bfloat16_tEfNS_4arch4Sm90ELb0ELb0ELb1ELb1ELb0ELb0ELb0ELb1ELb0ELb1ELb0ELb0EEENS1_21CollectiveEpilogueFwdINS6_IJSA_NS7_ILi256EEESB_EEES9_SE_SG_Li256ELb1ELb1ELb0ELb0EEENS1_36VarlenDynamicPersistentTileSchedulerILi128ELi96ELi256ELi128ELb0ELb1ELb1ELb0ELb1ELb1EEEEEEEEEvNT_6ParamsE:
	.zero		3584


//--------------------- .nv.constant0._ZN7cutlass13device_kernelIN5flash11enable_sm90INS1_16FlashAttnFwdSm90INS1_25CollectiveMainloopFwdSm90ILi2EN4cute5tupleIJNS5_1CILi1EEES8_S8_EEENS6_IJNS7_ILi128EEENS7_ILi96EEENS7_ILi64EEEEEELi256ENS_10bfloat16_tEfNS_4arch4Sm90ELb0ELb0ELb1ELb1ELb0ELb1ELb0ELb1ELb0ELb1ELb0ELb0EEENS1_21CollectiveEpilogueFwdINS6_IJSA_NS7_ILi256EEESB_EEES9_SE_SG_Li256ELb1ELb1ELb0ELb0EEENS1_36VarlenDynamicPersistentTileSchedulerILi128ELi96ELi256ELi128ELb0ELb1ELb1ELb0ELb1ELb1EEEEEEEEEvNT_6ParamsE --------------------------
	.section	.nv.constant0._ZN7cutlass13device_kernelIN5flash11enable_sm90INS1_16FlashAttnFwdSm90INS1_25CollectiveMainloopFwdSm90ILi2EN4cute5tupleIJNS5_1CILi1EEES8_S8_EEENS6_IJNS7_ILi128EEENS7_ILi96EEENS7_ILi64EEEEEELi256ENS_10bfloat16_tEfNS_4arch4Sm90ELb0ELb0ELb1ELb1ELb0ELb1ELb0ELb1ELb0ELb1ELb0ELb0EEENS1_21CollectiveEpilogueFwdINS6_IJSA_NS7_ILi256EEESB_EEES9_SE_SG_Li256ELb1ELb1ELb0ELb0EEENS1_36VarlenDynamicPersistentTileSchedulerILi128ELi96ELi256ELi128ELb0ELb1ELb1ELb0ELb1ELb1EEEEEEEEEvNT_6ParamsE,"a",@progbits
	.sectionflags	@""
	.align	4
.nv.constant0._ZN7cutlass13device_kernelIN5flash11enable_sm90INS1_16FlashAttnFwdSm90INS1_25CollectiveMainloopFwdSm90ILi2EN4cute5tupleIJNS5_1CILi1EEES8_S8_EEENS6_IJNS7_ILi128EEENS7_ILi96EEENS7_ILi64EEEEEELi256ENS_10bfloat16_tEfNS_4arch4Sm90ELb0ELb0ELb1ELb1ELb0ELb1ELb0ELb1ELb0ELb1ELb0ELb0EEENS1_21CollectiveEpilogueFwdINS6_IJSA_NS7_ILi256EEESB_EEES9_SE_SG_Li256ELb1ELb1ELb0ELb0EEENS1_36VarlenDynamicPersistentTileSchedulerILi128ELi96ELi256ELi128ELb0ELb1ELb1ELb0ELb1ELb1EEEEEEEEEvNT_6ParamsE:
	.zero		3584


//--------------------- .nv.constant0._ZN7cutlass13device_kernelIN5flash11enable_sm90INS1_16FlashAttnFwdSm90INS1_25CollectiveMainloopFwdSm90ILi2EN4cute5tupleIJNS5_1CILi1EEES8_S8_EEENS6_IJNS7_ILi128EEENS7_ILi96EEENS7_ILi64EEEEEELi256ENS_10bfloat16_tEfNS_4arch4Sm90ELb0ELb0ELb1ELb1ELb0ELb0ELb1ELb1ELb0ELb1ELb0ELb0EEENS1_21CollectiveEpilogueFwdINS6_IJSA_NS7_ILi256EEESB_EEES9_SE_SG_Li256ELb1ELb1ELb0ELb0EEENS1_36VarlenDynamicPersistentTileSchedulerILi128ELi96ELi256ELi128ELb0ELb1ELb1ELb0ELb1ELb1EEEEEEEEEvNT_6ParamsE --------------------------
	.section	.nv.constant0._ZN7cutlass13device_kernelIN5flash11enable_sm90INS1_16FlashAttnFwdSm90INS1_25CollectiveMainloopFwdSm90ILi2EN4cute5tupleIJNS5_1CILi1EEES8_S8_EEENS6_IJNS7_ILi128EEENS7_ILi96EEENS7_ILi64EEEEEELi256ENS_10bfloat16_tEfNS_4arch4Sm90ELb0ELb0ELb1ELb1ELb0ELb0ELb1ELb1ELb0ELb1ELb0ELb0EEENS1_21CollectiveEpilogueFwdINS6_IJSA_NS7_ILi256EEESB_EEES9_SE_SG_Li256ELb1ELb1ELb0ELb0EEENS1_36VarlenDynamicPersistentTileSchedulerILi128ELi96ELi256ELi128ELb0ELb1ELb1ELb0ELb1ELb1EEEEEEEEEvNT_6ParamsE,"a",@progbits
	.sectionflags	@""
	.align	4
.nv.constant0._ZN7cutlass13device_kernelIN5flash11enable_sm90INS1_16FlashAttnFwdSm90INS1_25CollectiveMainloopFwdSm90ILi2EN4cute5tupleIJNS5_1CILi1EEES8_S8_EEENS6_IJNS7_ILi128EEENS7_ILi96EEENS7_ILi64EEEEEELi256ENS_10bfloat16_tEfNS_4arch4Sm90ELb0ELb0ELb1ELb1ELb0ELb0ELb1ELb1ELb0ELb1ELb0ELb0EEENS1_21CollectiveEpilogueFwdINS6_IJSA_NS7_ILi256EEESB_EEES9_SE_SG_Li256ELb1ELb1ELb0ELb0EEENS1_36VarlenDynamicPersistentTileSchedulerILi128ELi96ELi256ELi128ELb0ELb1ELb1ELb0ELb1ELb1EEEEEEEEEvNT_6ParamsE:
	.zero		3840


//--------------------- .nv.constant0._ZN7cutlass13device_kernelIN5flash11enable_sm90INS1_16FlashAttnFwdSm90INS1_25CollectiveMainloopFwdSm90ILi2EN4cute5tupleIJNS5_1CILi1EEES8_S8_EEENS6_IJNS7_ILi128EEENS7_ILi96EEENS7_ILi64EEEEEELi256ENS_10bfloat16_tEfNS_4arch4Sm90ELb0ELb0ELb1ELb1ELb0ELb1ELb1ELb1ELb0ELb1ELb0ELb0EEENS1_21CollectiveEpilogueFwdINS6_IJSA_NS7_ILi256EEESB_EEES9_SE_SG_Li256ELb1ELb1ELb0ELb0EEENS1_36VarlenDynamicPersistentTileSchedulerILi128ELi96ELi256ELi128ELb0ELb1ELb1ELb0ELb1ELb1EEEEEEEEEvNT_6ParamsE --------------------------
	.section	.nv.constant0._ZN7cutlass13device_kernelIN5flash11enable_sm90INS1_16FlashAttnFwdSm90INS1_25CollectiveMainloopFwdSm90ILi2EN4cute5tupleIJNS5_1CILi1EEES8_S8_EEENS6_IJNS7_ILi128EEENS7_ILi96EEENS7_ILi64EEEEEELi256ENS_10bfloat16_tEfNS_4arch4Sm90ELb0ELb0ELb1ELb1ELb0ELb1ELb1ELb1ELb0ELb1ELb0ELb0EEENS1_21CollectiveEpilogueFwdINS6_IJSA_NS7_ILi256EEESB_EEES9_SE_SG_Li256ELb1ELb1ELb0ELb0EEENS1_36VarlenDynamicPersistentTileSchedulerILi128ELi96ELi256ELi128ELb0ELb1ELb1ELb0ELb1ELb1EEEEEEEEEvNT_6ParamsE,"a",@progbits
	.sectionflags	@""
	.align	4
.nv.constant0._ZN7cutlass13device_kernelIN5flash11enable_sm90INS1_16FlashAttnFwdSm90INS1_25CollectiveMainloopFwdSm90ILi2EN4cute5tupleIJNS5_1CILi1EEES8_S8_EEENS6_IJNS7_ILi128EEENS7_ILi96EEENS7_ILi64EEEEEELi256ENS_10bfloat16_tEfNS_4arch4Sm90ELb0ELb0ELb1ELb1ELb0ELb1ELb1ELb1ELb0ELb1ELb0ELb0EEENS1_21CollectiveEpilogueFwdINS6_IJSA_NS7_ILi256EEESB_EEES9_SE_SG_Li256ELb1ELb1ELb0ELb0EEENS1_36VarlenDynamicPersistentTileSchedulerILi128ELi96ELi256ELi128ELb0ELb1ELb1ELb0ELb1ELb1EEEEEEEEEvNT_6ParamsE:
	.zero		3840


//--------------------- .nv.constant0._ZN7cutlass13device_kernelIN5flash11enable_sm90INS1_16FlashAttnFwdSm90INS1_25CollectiveMainloopFwdSm90ILi2EN4cute5tupleIJNS5_1CILi1EEES8_S8_EEENS6_IJNS7_ILi128EEENS7_ILi96EEENS7_ILi64EEEEEELi256ENS_10bfloat16_tEfNS_4arch4Sm90ELb0ELb1ELb1ELb0ELb0ELb0ELb0ELb1ELb0ELb1ELb0ELb0EEENS1_21CollectiveEpilogueFwdINS6_IJSA_NS7_ILi256EEESB_EEES9_SE_SG_Li256ELb0ELb1ELb0ELb0EEENS1_30DynamicPersistentTileSchedulerILi256ELi128ELb0ELb1ELb1EEEEEEEEEvNT_6ParamsE --------------------------
	.section	.nv.constant0._ZN7cutlass13device_kernelIN5flash11enable_sm90INS1_16FlashAttnFwdSm90INS1_25CollectiveMainloopFwdSm90ILi2EN4cute5tupleIJNS5_1CILi1EEES8_S8_EEENS6_IJNS7_ILi128EEENS7_ILi96EEENS7_ILi64EEEEEELi256ENS_10bfloat16_tEfNS_4arch4Sm90ELb0ELb1ELb1ELb0ELb0ELb0ELb0ELb1ELb0ELb1ELb0ELb0EEENS1_21CollectiveEpilogueFwdINS6_IJSA_NS7_ILi256EEESB_EEES9_SE_SG_Li256ELb0ELb1ELb0ELb0EEENS1_30DynamicPersistentTileSchedulerILi256ELi128ELb0ELb1ELb1EEEEEEEEEvNT_6ParamsE,"a",@progbits
	.sectionflags	@""
	.align	4
.nv.constant0._ZN7cutlass13device_kernelIN5flash11enable_sm90INS1_16FlashAttnFwdSm90INS1_25CollectiveMainloopFwdSm90ILi2EN4cute5tupleIJNS5_1CILi1EEES8_S8_EEENS6_IJNS7_ILi128EEENS7_ILi96EEENS7_ILi64EEEEEELi256ENS_10bfloat16_tEfNS_4arch4Sm90ELb0ELb1ELb1ELb0ELb0ELb0ELb0ELb1ELb0ELb1ELb0ELb0EEENS1_21CollectiveEpilogueFwdINS6_IJSA_NS7_ILi256EEESB_EEES9_SE_SG_Li256ELb0ELb1ELb0ELb0EEENS1_30DynamicPersistentTileSchedulerILi256ELi128ELb0ELb1ELb1EEEEEEEEEvNT_6ParamsE:
	.zero		3584


//--------------------- .nv.constant0._ZN7cutlass13device_kernelIN5flash11enable_sm90INS1_16FlashAttnFwdSm90INS1_25CollectiveMainloopFwdSm90ILi2EN4cute5tupleIJNS5_1CILi1EEES8_S8_EEENS6_IJNS7_ILi128EEENS7_ILi96EEENS7_ILi64EEEEEELi256ENS_10bfloat16_tEfNS_4arch4Sm90ELb0ELb1ELb1ELb0ELb0ELb0ELb1ELb1ELb0ELb1ELb0ELb0EEENS1_21CollectiveEpilogueFwdINS6_IJSA_NS7_ILi256EEESB_EEES9_SE_SG_Li256ELb0ELb1ELb0ELb0EEENS1_30DynamicPersistentTileSchedulerILi256ELi128ELb0ELb1ELb1EEEEEEEEEvNT_6ParamsE --------------------------
	.section	.nv.constant0._ZN7cutlass13device_kernelIN5flash11enable_sm90INS1_16FlashAttnFwdSm90INS1_25CollectiveMainloopFwdSm90ILi2EN4cute5tupleIJNS5_1CILi1EEES8_S8_EEENS6_IJNS7_ILi128EEENS7_ILi96EEENS7_ILi64EEEEEELi256ENS_10bfloat16_tEfNS_4arch4Sm90ELb0ELb1ELb1ELb0ELb0ELb0ELb1ELb1ELb0ELb1ELb0ELb0EEENS1_21CollectiveEpilogueFwdINS6_IJSA_NS7_ILi256EEESB_EEES9_SE_SG_Li256ELb0ELb1ELb0ELb0EEENS1_30DynamicPersistentTileSchedulerILi256ELi128ELb0ELb1ELb1EEEEEEEEEvNT_6ParamsE,"a",@progbits
	.sectionflags	@""
	.align	4
.nv.constant0._ZN7cutlass13device_kernelIN5flash11enable_sm90INS1_16FlashAttnFwdSm90INS1_25CollectiveMainloopFwdSm90ILi2EN4cute5tupleIJNS5_1CILi1EEES8_S8_EEENS6_IJNS7_ILi128EEENS7_ILi96EEENS7_ILi64EEEEEELi256ENS_10bfloat16_tEfNS_4arch4Sm90ELb0ELb1ELb1ELb0ELb0ELb0ELb1ELb1ELb0ELb1ELb0ELb0EEENS1_21CollectiveEpilogueFwdINS6_IJSA_NS7_ILi256EEESB_EEES9_SE_SG_Li256ELb0ELb1ELb0ELb0EEENS1_30DynamicPersistentTileSchedulerILi256ELi128ELb0ELb1ELb1EEEEEEEEEvNT_6ParamsE:
	.zero		3840


//--------------------- .nv.constant0._ZN7cutlass13device_kernelIN5flash11enable_sm90INS1_16FlashAttnFwdSm90INS1_25CollectiveMainloopFwdSm90ILi2EN4cute5tupleIJNS5_1CILi1EEES8_S8_EEENS6_IJNS7_ILi128EEENS7_ILi96EEENS7_ILi64EEEEEELi256ENS_10bfloat16_tEfNS_4arch4Sm90ELb0ELb1ELb1ELb1ELb0ELb0ELb0ELb1ELb0ELb1ELb0ELb0EEENS1_21CollectiveEpilogueFwdINS6_IJSA_NS7_ILi256EEESB_EEES9_SE_SG_Li256ELb1ELb1ELb0ELb0EEENS1_36VarlenDynamicPersistentTileSchedulerILi128ELi96ELi256ELi128ELb0ELb1ELb1ELb1ELb0ELb1EEEEEEEEEvNT_6ParamsE --------------------------
	.section	.nv.constant0._ZN7cutlass13device_kernelIN5flash11enable_sm90INS1_16FlashAttnFwdSm90INS1_25CollectiveMainloopFwdSm90ILi2EN4cute5tupleIJNS5_1CILi1EEES8_S8_EEENS6_IJNS7_ILi128EEENS7_ILi96EEENS7_ILi64EEEEEELi256ENS_10bfloat16_tEfNS_4arch4Sm90ELb0ELb1ELb1ELb1ELb0ELb0ELb0ELb1ELb0ELb1ELb0ELb0EEENS1_21CollectiveEpilogueFwdINS6_IJSA_NS7_ILi256EEESB_EEES9_SE_SG_Li256ELb1ELb1ELb0ELb0EEENS1_36VarlenDynamicPersistentTileSchedulerILi128ELi96ELi256ELi128ELb0ELb1ELb1ELb1ELb0ELb1EEEEEEEEEvNT_6ParamsE,"a",@progbits
	.sectionflags	@""
	.align	4
.nv.constant0._ZN7cutlass13device_kernelIN5flash11enable_sm90INS1_16FlashAttnFwdSm90INS1_25CollectiveMainloopFwdSm90ILi2EN4cute5tupleIJNS5_1CILi1EEES8_S8_EEENS6_IJNS7_ILi128EEENS7_ILi96EEENS7_ILi64EEEEEELi256ENS_10bfloat16_tEfNS_4arch4Sm90ELb0ELb1ELb1ELb1ELb0ELb0ELb0ELb1ELb0ELb1ELb0ELb0EEENS1_21CollectiveEpilogueFwdINS6_IJSA_NS7_ILi256EEESB_EEES9_SE_SG_Li256ELb1ELb1ELb0ELb0EEENS1_36VarlenDynamicPersistentTileSchedulerILi128ELi96ELi256ELi128ELb0ELb1ELb1ELb1ELb0ELb1EEEEEEEEEvNT_6ParamsE:
	.zero		3584


//--------------------- .nv.constant0._ZN7cutlass13device_kernelIN5flash11enable_sm90INS1_16FlashAttnFwdSm90INS1_25CollectiveMainloopFwdSm90ILi2EN4cute5tupleIJNS5_1CILi1EEES8_S8_EEENS6_IJNS7_ILi128EEENS7_ILi96EEENS7_ILi64EEEEEELi256ENS_10bfloat16_tEfNS_4arch4Sm90ELb0ELb1ELb1ELb1ELb0ELb1ELb0ELb1ELb0ELb1ELb0ELb0EEENS1_21CollectiveEpilogueFwdINS6_IJSA_NS7_ILi256EEESB_EEES9_SE_SG_Li256ELb1ELb1ELb0ELb0EEENS1_36VarlenDynamicPersistentTileSchedulerILi128ELi96ELi256ELi128ELb0ELb1ELb1ELb1ELb0ELb1EEEEEEEEEvNT_6ParamsE --------------------------
	.section	.nv.constant0._ZN7cutlass13device_kernelIN5flash11enable_sm90INS1_16FlashAttnFwdSm90INS1_25CollectiveMainloopFwdSm90ILi2EN4cute5tupleIJNS5_1CILi1EEES8_S8_EEENS6_IJNS7_ILi128EEENS7_ILi96EEENS7_ILi64EEEEEELi256ENS_10bfloat16_tEfNS_4arch4Sm90ELb0ELb1ELb1ELb1ELb0ELb1ELb0ELb1ELb0ELb1ELb0ELb0EEENS1_21CollectiveEpilogueFwdINS6_IJSA_NS7_ILi256EEESB_EEES9_SE_SG_Li256ELb1ELb1ELb0ELb0EEENS1_36VarlenDynamicPersistentTileSchedulerILi128ELi96ELi256ELi128ELb0ELb1ELb1ELb1ELb0ELb1EEEEEEEEEvNT_6ParamsE,"a",@progbits
	.sectionflags	@""
	.align	4
.nv.constant0._ZN7cutlass13device_kernelIN5flash11enable_sm90INS1_16FlashAttnFwdSm90INS1_25CollectiveMainloopFwdSm90ILi2EN4cute5tupleIJNS5_1CILi1EEES8_S8_EEENS6_IJNS7_ILi128EEENS7_ILi96EEENS7_ILi64EEEEEELi256ENS_10bfloat16_tEfNS_4arch4Sm90ELb0ELb1ELb1ELb1ELb0ELb1ELb0ELb1ELb0ELb1ELb0ELb0EEENS1_21CollectiveEpilogueFwdINS6_IJSA_NS7_ILi256EEESB_EEES9_SE_SG_Li256ELb1ELb1ELb0ELb0EEENS1_36VarlenDynamicPersistentTileSchedulerILi128ELi96ELi256ELi128ELb0ELb1ELb1ELb1ELb0ELb1EEEEEEEEEvNT_6ParamsE:
	.zero		3584


//--------------------- .nv.constant0._ZN7cutlass13device_kernelIN5flash11enable_sm90INS1_16FlashAttnFwdSm90INS1_25CollectiveMainloopFwdSm90ILi2EN4cute5tupleIJNS5_1CILi1EEES8_S8_EEENS6_IJNS7_ILi128EEENS7_ILi96EEENS7_ILi64EEEEEELi256ENS_10bfloat16_tEfNS_4arch4Sm90ELb0ELb1ELb1ELb1ELb0ELb0ELb1ELb1ELb0ELb1ELb0ELb0EEENS1_21CollectiveEpilogueFwdINS6_IJSA_NS7_ILi256EEESB_EEES9_SE_SG_Li256ELb1ELb1ELb0ELb0EEENS1_36VarlenDynamicPersistentTileSchedulerILi128ELi96ELi256ELi128ELb0ELb1ELb1ELb1ELb0ELb1EEEEEEEEEvNT_6ParamsE --------------------------
	.section	.nv.constant0._ZN7cutlass13device_kernelIN5flash11enable_sm90INS1_16FlashAttnFwdSm90INS1_25CollectiveMainloopFwdSm90ILi2EN4cute5tupleIJNS5_1CILi1EEES8_S8_EEENS6_IJNS7_ILi128EEENS7_ILi96EEENS7_ILi64EEEEEELi256ENS_10bfloat16_tEfNS_4arch4Sm90ELb0ELb1ELb1ELb1ELb0ELb0ELb1ELb1ELb0ELb1ELb0ELb0EEENS1_21CollectiveEpilogueFwdINS6_IJSA_NS7_ILi256EEESB_EEES9_SE_SG_Li256ELb1ELb1ELb0ELb0EEENS1_36VarlenDynamicPersistentTileSchedulerILi128ELi96ELi256ELi128ELb0ELb1ELb1ELb1ELb0ELb1EEEEEEEEEvNT_6ParamsE,"a",@progbits
	.sectionflags	@""
	.align	4
.nv.constant0._ZN7cutlass13device_kernelIN5flash11enable_sm90INS1_16FlashAttnFwdSm90INS1_25CollectiveMainloopFwdSm90ILi2EN4cute5tupleIJNS5_1CILi1EEES8_S8_EEENS6_IJNS7_ILi128EEENS7_ILi96EEENS7_ILi64EEEEEELi256ENS_10bfloat16_tEfNS_4arch4Sm90ELb0ELb1ELb1ELb1ELb0ELb0ELb1ELb1ELb0ELb1ELb0ELb0EEENS1_21CollectiveEpilogueFwdINS6_IJSA_NS7_ILi256EEESB_EEES9_SE_SG_Li256ELb1ELb1ELb0ELb0EEENS1_36VarlenDynamicPersistentTileSchedulerILi128ELi96ELi256ELi128ELb0ELb1ELb1ELb1ELb0ELb1EEEEEEEEEvNT_6ParamsE:
	.zero		3840


//--------------------- .nv.constant0._ZN7cutlass13device_kernelIN5flash11enable_sm90INS1_16FlashAttnFwdSm90INS1_25CollectiveMainloopFwdSm90ILi2EN4cute5tupleIJNS5_1CILi1EEES8_S8_EEENS6_IJNS7_ILi128EEENS7_ILi96EEENS7_ILi64EEEEEELi256ENS_10bfloat16_tEfNS_4arch4Sm90ELb0ELb1ELb1ELb1ELb0ELb1ELb1ELb1ELb0ELb1ELb0ELb0EEENS1_21CollectiveEpilogueFwdINS6_IJSA_NS7_ILi256EEESB_EEES9_SE_SG_Li256ELb1ELb1ELb0ELb0EEENS1_36VarlenDynamicPersistentTileSchedulerILi128ELi96ELi256ELi128ELb0ELb1ELb1ELb1ELb0ELb1EEEEEEEEEvNT_6ParamsE --------------------------
	.section	.nv.constant0._ZN7cutlass13device_kernelIN5flash11enable_sm90INS1_16FlashAttnFwdSm90INS1_25CollectiveMainloopFwdSm90ILi2EN4cute5tupleIJNS5_1CILi1EEES8_S8_EEENS6_IJNS7_ILi128EEENS7_ILi96EEENS7_ILi64EEEEEELi256ENS_10bfloat16_tEfNS_4arch4Sm90ELb0ELb1ELb1ELb1ELb0ELb1ELb1ELb1ELb0ELb1ELb0ELb0EEENS1_21CollectiveEpilogueFwdINS6_IJSA_NS7_ILi256EEESB_EEES9_SE_SG_Li256ELb1ELb1ELb0ELb0EEENS1_36VarlenDynamicPersistentTileSchedulerILi128ELi96ELi256ELi128ELb0ELb1ELb1ELb1ELb0ELb1EEEEEEEEEvNT_6ParamsE,"a",@progbits
	.sectionflags	@""
	.align	4
.nv.constant0._ZN7cutlass13device_kernelIN5flash11enable_sm90INS1_16FlashAttnFwdSm90INS1_25CollectiveMainloopFwdSm90ILi2EN4cute5tupleIJNS5_1CILi1EEES8_S8_EEENS6_IJNS7_ILi128EEENS7_ILi96EEENS7_ILi64EEEEEELi256ENS_10bfloat16_tEfNS_4arch4Sm90ELb0ELb1ELb1ELb1ELb0ELb1ELb1ELb1ELb0ELb1ELb0ELb0EEENS1_21CollectiveEpilogueFwdINS6_IJSA_NS7_ILi256EEESB_EEES9_SE_SG_Li256ELb1ELb1ELb0ELb0EEENS1_36VarlenDynamicPersistentTileSchedulerILi128ELi96ELi256ELi128ELb0ELb1ELb1ELb1ELb0ELb1EEEEEEEEEvNT_6ParamsE:
	.zero		3840


//--------------------- .nv.constant0._ZN7cutlass13device_kernelIN5flash11enable_sm90INS1_16FlashAttnFwdSm90INS1_25CollectiveMainloopFwdSm90ILi2EN4cute5tupleIJNS5_1CILi1EEES8_S8_EEENS6_IJNS7_ILi128EEENS7_ILi96EEENS7_ILi64EEEEEELi256ENS_10bfloat16_tEfNS_4arch4Sm90ELb1ELb0ELb1ELb0ELb0ELb0ELb0ELb1ELb0ELb1ELb0ELb0EEENS1_21CollectiveEpilogueFwdINS6_IJSA_NS7_ILi256EEESB_EEES9_SE_SG_Li256ELb0ELb1ELb0ELb0EEENS1_30DynamicPersistentTileSchedulerILi256ELi128ELb0ELb1ELb1EEEEEEEEEvNT_6ParamsE --------------------------
	.section	.nv.constant0._ZN7cutlass13device_kernelIN5flash11enable_sm90INS1_16FlashAttnFwdSm90INS1_25CollectiveMainloopFwdSm90ILi2EN4cute5tupleIJNS5_1CILi1EEES8_S8_EEENS6_IJNS7_ILi128EEENS7_ILi96EEENS7_ILi64EEEEEELi256ENS_10bfloat16_tEfNS_4arch4Sm90ELb1ELb0ELb1ELb0ELb0ELb0ELb0ELb1ELb0ELb1ELb0ELb0EEENS1_21CollectiveEpilogueFwdINS6_IJSA_NS7_ILi256EEESB_EEES9_SE_SG_Li256ELb0ELb1ELb0ELb0EEENS1_30DynamicPersistentTileSchedulerILi256ELi128ELb0ELb1ELb1EEEEEEEEEvNT_6ParamsE,"a",@progbits
	.sectionflags	@""
	.align	4
.nv.constant0._ZN7cutlass13device_kernelIN5flash11enable_sm90INS1_16FlashAttnFwdSm90INS1_25CollectiveMainloopFwdSm90ILi2EN4cute5tupleIJNS5_1CILi1EEES8_S8_EEENS6_IJNS7_ILi128EEENS7_ILi96EEENS7_ILi64EEEEEELi256ENS_10bfloat16_tEfNS_4arch4Sm90ELb1ELb0ELb1ELb0ELb0ELb0ELb0ELb1ELb0ELb1ELb0ELb0EEENS1_21CollectiveEpilogueFwdINS6_IJSA_NS7_ILi256EEESB_EEES9_SE_SG_Li256ELb0ELb1ELb0ELb0EEENS1_30DynamicPersistentTileSchedulerILi256ELi128ELb0ELb1ELb1EEEEEEEEEvNT_6ParamsE:
	.zero		3584


//--------------------- .nv.constant0._ZN7cutlass13device_kernelIN5flash11enable_sm90INS1_16FlashAttnFwdSm90INS1_25CollectiveMainloopFwdSm90ILi2EN4cute5tupleIJNS5_1CILi1EEES8_S8_EEENS6_IJNS7_ILi128EEENS7_ILi96EEENS7_ILi64EEEEEELi256ENS_10bfloat16_tEfNS_4arch4Sm90ELb1ELb0ELb1ELb0ELb0ELb0ELb1ELb1ELb0ELb1ELb0ELb0EEENS1_21CollectiveEpilogueFwdINS6_IJSA_NS7_ILi256EEESB_EEES9_SE_SG_Li256ELb0ELb1ELb0ELb0EEENS1_30DynamicPersistentTileSchedulerILi256ELi128ELb0ELb1ELb1EEEEEEEEEvNT_6ParamsE --------------------------
	.section	.nv.constant0._ZN7cutlass13device_kernelIN5flash11enable_sm90INS1_16FlashAttnFwdSm90INS1_25CollectiveMainloopFwdSm90ILi2EN4cute5tupleIJNS5_1CILi1EEES8_S8_EEENS6_IJNS7_ILi128EEENS7_ILi96EEENS7_ILi64EEEEEELi256ENS_10bfloat16_tEfNS_4arch4Sm90ELb1ELb0ELb1ELb0ELb0ELb0ELb1ELb1ELb0ELb1ELb0ELb0EEENS1_21CollectiveEpilogueFwdINS6_IJSA_NS7_ILi256EEESB_EEES9_SE_SG_Li256ELb0ELb1ELb0ELb0EEENS1_30DynamicPersistentTileSchedulerILi256ELi128ELb0ELb1ELb1EEEEEEEEEvNT_6ParamsE,"a",@progbits
	.sectionflags	@""
	.align	4
.nv.constant0._ZN7cutlass13device_kernelIN5flash11enable_sm90INS1_16FlashAttnFwdSm90INS1_25CollectiveMainloopFwdSm90ILi2EN4cute5tupleIJNS5_1CILi1EEES8_S8_EEENS6_IJNS7_ILi128EEENS7_ILi96EEENS7_ILi64EEEEEELi256ENS_10bfloat16_tEfNS_4arch4Sm90ELb1ELb0ELb1ELb0ELb0ELb0ELb1ELb1ELb0ELb1ELb0ELb0EEENS1_21CollectiveEpilogueFwdINS6_IJSA_NS7_ILi256EEESB_EEES9_SE_SG_Li256ELb0ELb1ELb0ELb0EEENS1_30DynamicPersistentTileSchedulerILi256ELi128ELb0ELb1ELb1EEEEEEEEEvNT_6ParamsE:
	.zero		3840


//--------------------- .nv.constant0._ZN7cutlass13device_kernelIN5flash11enable_sm90INS1_16FlashAttnFwdSm90INS1_25CollectiveMainloopFwdSm90ILi2EN4cute5tupleIJNS5_1CILi1EEES8_S8_EEENS6_IJNS7_ILi128EEENS7_ILi96EEENS7_ILi64EEEEEELi256ENS_10bfloat16_tEfNS_4arch4Sm90ELb1ELb0ELb1ELb1ELb0ELb0ELb0ELb1ELb0ELb1ELb0ELb0EEENS1_21CollectiveEpilogueFwdINS6_IJSA_NS7_ILi256EEESB_EEES9_SE_SG_Li256ELb1ELb1ELb0ELb0EEENS1_36VarlenDynamicPersistentTileSchedulerILi128ELi96ELi256ELi128ELb0ELb1ELb1ELb1ELb1ELb1EEEEEEEEEvNT_6ParamsE --------------------------
	.section	.nv.constant0._ZN7cutlass13device_kernelIN5flash11enable_sm90INS1_16FlashAttnFwdSm90INS1_25CollectiveMainloopFwdSm90ILi2EN4cute5tupleIJNS5_1CILi1EEES8_S8_EEENS6_IJNS7_ILi128EEENS7_ILi96EEENS7_ILi64EEEEEELi256ENS_10bfloat16_tEfNS_4arch4Sm90ELb1ELb0ELb1ELb1ELb0ELb0ELb0ELb1ELb0ELb1ELb0ELb0EEENS1_21CollectiveEpilogueFwdINS6_IJSA_NS7_ILi256EEESB_EEES9_SE_SG_Li256ELb1ELb1ELb0ELb0EEENS1_36VarlenDynamicPersistentTileSchedulerILi128ELi96ELi256ELi128ELb0ELb1ELb1ELb1ELb1ELb1EEEEEEEEEvNT_6ParamsE,"a",@progbits
	.sectionflags	@""
	.align	4
.nv.constant0._ZN7cutlass13device_kernelIN5flash11enable_sm90INS1_16FlashAttnFwdSm90INS1_25CollectiveMainloopFwdSm90ILi2EN4cute5tupleIJNS5_1CILi1EEES8_S8_EEENS6_IJNS7_ILi128EEENS7_ILi96EEENS7_ILi64EEEEEELi256ENS_10bfloat16_tEfNS_4arch4Sm90ELb1ELb0ELb1ELb1ELb0ELb0ELb0ELb1ELb0ELb1ELb0ELb0EEENS1_21CollectiveEpilogueFwdINS6_IJSA_NS7_ILi256EEESB_EEES9_SE_SG_Li256ELb1ELb1ELb0ELb0EEENS1_36VarlenDynamicPersistentTileSchedulerILi128ELi96ELi256ELi128ELb0ELb1ELb1ELb1ELb1ELb1EEEEEEEEEvNT_6ParamsE:
	.zero		3584


//--------------------- .nv.constant0._ZN7cutlass13device_kernelIN5flash11enable_sm90INS1_16FlashAttnFwdSm90INS1_25CollectiveMainloopFwdSm90ILi2EN4cute5tupleIJNS5_1CILi1EEES8_S8_EEENS6_IJNS7_ILi128EEENS7_ILi96EEENS7_ILi64EEEEEELi256ENS_10bfloat16_tEfNS_4arch4Sm90ELb1ELb0ELb1ELb1ELb0ELb1ELb0ELb1ELb0ELb1ELb0ELb0EEENS1_21CollectiveEpilogueFwdINS6_IJSA_NS7_ILi256EEESB_EEES9_SE_SG_Li256ELb1ELb1ELb0ELb0EEENS1_36VarlenDynamicPersistentTileSchedulerILi128ELi96ELi256ELi128ELb0ELb1ELb1ELb1ELb1ELb1EEEEEEEEEvNT_6ParamsE --------------------------
	.section	.nv.constant0._ZN7cutlass13device_kernelIN5flash11enable_sm90INS1_16FlashAttnFwdSm90INS1_25CollectiveMainloopFwdSm90ILi2EN4cute5tupleIJNS5_1CILi1EEES8_S8_EEENS6_IJNS7_ILi128EEENS7_ILi96EEENS7_ILi64EEEEEELi256ENS_10bfloat16_tEfNS_4arch4Sm90ELb1ELb0ELb1ELb1ELb0ELb1ELb0ELb1ELb0ELb1ELb0ELb0EEENS1_21CollectiveEpilogueFwdINS6_IJSA_NS7_ILi256EEESB_EEES9_SE_SG_Li256ELb1ELb1ELb0ELb0EEENS1_36VarlenDynamicPersistentTileSchedulerILi128ELi96ELi256ELi128ELb0ELb1ELb1ELb1ELb1ELb1EEEEEEEEEvNT_6ParamsE,"a",@progbits
	.sectionflags	@""
	.align	4
.nv.constant0._ZN7cutlass13device_kernelIN5flash11enable_sm90INS1_16FlashAttnFwdSm90INS1_25CollectiveMainloopFwdSm90ILi2EN4cute5tupleIJNS5_1CILi1EEES8_S8_EEENS6_IJNS7_ILi128EEENS7_ILi96EEENS7_ILi64EEEEEELi256ENS_10bfloat16_tEfNS_4arch4Sm90ELb1ELb0ELb1ELb1ELb0ELb1ELb0ELb1ELb0ELb1ELb0ELb0EEENS1_21CollectiveEpilogueFwdINS6_IJSA_NS7_ILi256EEESB_EEES9_SE_SG_Li256ELb1ELb1ELb0ELb0EEENS1_36VarlenDynamicPersistentTileSchedulerILi128ELi96ELi256ELi128ELb0ELb1ELb1ELb1ELb1ELb1EEEEEEEEEvNT_6ParamsE:
	.zero		3584


//--------------------- .nv.constant0._ZN7cutlass13device_kernelIN5flash11enable_sm90INS1_16FlashAttnFwdSm90INS1_25CollectiveMainloopFwdSm90ILi2EN4cute5tupleIJNS5_1CILi1EEES8_S8_EEENS6_IJNS7_ILi128EEENS7_ILi96EEENS7_ILi64EEEEEELi256ENS_10bfloat16_tEfNS_4arch4Sm90ELb1ELb0ELb1ELb1ELb0ELb0ELb1ELb1ELb0ELb1ELb0ELb0EEENS1_21CollectiveEpilogueFwdINS6_IJSA_NS7_ILi256EEESB_EEES9_SE_SG_Li256ELb1ELb1ELb0ELb0EEENS1_36VarlenDynamicPersistentTileSchedulerILi128ELi96ELi256ELi128ELb0ELb1ELb1ELb1ELb1ELb1EEEEEEEEEvNT_6ParamsE --------------------------
	.section	.nv.constant0._ZN7cutlass13device_kernelIN5flash11enable_sm90INS1_16FlashAttnFwdSm90INS1_25CollectiveMainloopFwdSm90ILi2EN4cute5tupleIJNS5_1CILi1EEES8_S8_EEENS6_IJNS7_ILi128EEENS7_ILi96EEENS7_ILi64EEEEEELi256ENS_10bfloat16_tEfNS_4arch4Sm90ELb1ELb0ELb1ELb1ELb0ELb0ELb1ELb1ELb0ELb1ELb0ELb0EEENS1_21CollectiveEpilogueFwdINS6_IJSA_NS7_ILi256EEESB_EEES9_SE_SG_Li256ELb1ELb1ELb0ELb0EEENS1_36VarlenDynamicPersistentTileSchedulerILi128ELi96ELi256ELi128ELb0ELb1ELb1ELb1ELb1ELb1EEEEEEEEEvNT_6ParamsE,"a",@progbits
	.sectionflags	@""
	.align	4
.nv.constant0._ZN7cutlass13device_kernelIN5flash11enable_sm90INS1_16FlashAttnFwdSm90INS1_25CollectiveMainloopFwdSm90ILi2EN4cute5tupleIJNS5_1CILi1EEES8_S8_EEENS6_IJNS7_ILi128EEENS7_ILi96EEENS7_ILi64EEEEEELi256ENS_10bfloat16_tEfNS_4arch4Sm90ELb1ELb0ELb1ELb1ELb0ELb0ELb1ELb1ELb0ELb1ELb0ELb0EEENS1_21CollectiveEpilogueFwdINS6_IJSA_NS7_ILi256EEESB_EEES9_SE_SG_Li256ELb1ELb1ELb0ELb0EEENS1_36VarlenDynamicPersistentTileSchedulerILi128ELi96ELi256ELi128ELb0ELb1ELb1ELb1ELb1ELb1EEEEEEEEEvNT_6ParamsE:
	.zero		3840


//--------------------- .nv.constant0._ZN7cutlass13device_kernelIN5flash11enable_sm90INS1_16FlashAttnFwdSm90INS1_25CollectiveMainloopFwdSm90ILi2EN4cute5tupleIJNS5_1CILi1EEES8_S8_EEENS6_IJNS7_ILi128EEENS7_ILi96EEENS7_ILi64EEEEEELi256ENS_10bfloat16_tEfNS_4arch4Sm90ELb1ELb0ELb1ELb1ELb0ELb1ELb1ELb1ELb0ELb1ELb0ELb0EEENS1_21CollectiveEpilogueFwdINS6_IJSA_NS7_ILi256EEESB_EEES9_SE_SG_Li256ELb1ELb1ELb0ELb0EEENS1_36VarlenDynamicPersistentTileSchedulerILi128ELi96ELi256ELi128ELb0ELb1ELb1ELb1ELb1ELb1EEEEEEEEEvNT_6ParamsE --------------------------
	.section	.nv.constant0._ZN7cutlass13device_kernelIN5flash11enable_sm90INS1_16FlashAttnFwdSm90INS1_25CollectiveMainloopFwdSm90ILi2EN4cute5tupleIJNS5_1CILi1EEES8_S8_EEENS6_IJNS7_ILi128EEENS7_ILi96EEENS7_ILi64EEEEEELi256ENS_10bfloat16_tEfNS_4arch4Sm90ELb1ELb0ELb1ELb1ELb0ELb1ELb1ELb1ELb0ELb1ELb0ELb0EEENS1_21CollectiveEpilogueFwdINS6_IJSA_NS7_ILi256EEESB_EEES9_SE_SG_Li256ELb1ELb1ELb0ELb0EEENS1_36VarlenDynamicPersistentTileSchedulerILi128ELi96ELi256ELi128ELb0ELb1ELb1ELb1ELb1ELb1EEEEEEEEEvNT_6ParamsE,"a",@progbits
	.sectionflags	@""
	.align	4
.nv.constant0._ZN7cutlass13device_kernelIN5flash11enable_sm90INS1_16FlashAttnFwdSm90INS1_25CollectiveMainloopFwdSm90ILi2EN4cute5tupleIJNS5_1CILi1EEES8_S8_EEENS6_IJNS7_ILi128EEENS7_ILi96EEENS7_ILi64EEEEEELi256ENS_10bfloat16_tEfNS_4arch4Sm90ELb1ELb0ELb1ELb1ELb0ELb1ELb1ELb1ELb0ELb1ELb0ELb0EEENS1_21CollectiveEpilogueFwdINS6_IJSA_NS7_ILi256EEESB_EEES9_SE_SG_Li256ELb1ELb1ELb0ELb0EEENS1_36VarlenDynamicPersistentTileSchedulerILi128ELi96ELi256ELi128ELb0ELb1ELb1ELb1ELb1ELb1EEEEEEEEEvNT_6ParamsE:
	.zero		3840


//--------------------- SYMBOLS --------------------------

	.type		.nv.reservedSmem.offset0,@object
	.size		.nv.reservedSmem.offset0,0x4
